//
// Generated by NVIDIA NVVM Compiler
//
// Compiler Build ID: CL-36424714
// Cuda compilation tools, release 13.0, V13.0.88
// Based on NVVM 20.0.0
//

.version 9.0
.target sm_100
.address_size 64

	// .globl	_Z12count_digitsPiS_iiii

.visible .entry _Z12count_digitsPiS_iiii(
	.param .u64 .ptr .align 1 _Z12count_digitsPiS_iiii_param_0,
	.param .u64 .ptr .align 1 _Z12count_digitsPiS_iiii_param_1,
	.param .u32 _Z12count_digitsPiS_iiii_param_2,
	.param .u32 _Z12count_digitsPiS_iiii_param_3,
	.param .u32 _Z12count_digitsPiS_iiii_param_4,
	.param .u32 _Z12count_digitsPiS_iiii_param_5
)
{
	.reg .pred 	%p<11>;
	.reg .b32 	%r<199>;
	.reg .b64 	%rd<44>;

	ld.param.u64 	%rd4, [_Z12count_digitsPiS_iiii_param_0];
	ld.param.u64 	%rd5, [_Z12count_digitsPiS_iiii_param_1];
	ld.param.u32 	%r17, [_Z12count_digitsPiS_iiii_param_2];
	ld.param.u32 	%r20, [_Z12count_digitsPiS_iiii_param_3];
	ld.param.u32 	%r18, [_Z12count_digitsPiS_iiii_param_4];
	ld.param.u32 	%r19, [_Z12count_digitsPiS_iiii_param_5];
	cvta.to.global.u64 	%rd1, %rd5;
	cvta.to.global.u64 	%rd2, %rd4;
	mov.u32 	%r21, %ctaid.x;
	mov.u32 	%r22, %ntid.x;
	mov.u32 	%r23, %tid.x;
	mad.lo.s32 	%r1, %r21, %r22, %r23;
	setp.ge.s32 	%p1, %r1, %r20;
	@%p1 bra 	$L__BB0_13;
	mul.lo.s32 	%r2, %r17, %r1;
	setp.lt.s32 	%p2, %r17, 1;
	@%p2 bra 	$L__BB0_13;
	mul.lo.s32 	%r3, %r18, %r1;
	and.b32  	%r4, %r17, 7;
	setp.lt.u32 	%p3, %r17, 8;
	mov.b32 	%r197, 0;
	@%p3 bra 	$L__BB0_5;
	and.b32  	%r197, %r17, 2147483640;
	neg.s32 	%r195, %r197;
	add.s64 	%rd3, %rd2, 16;
	mov.u32 	%r194, %r2;
$L__BB0_4:
	.pragma "nounroll";
	mul.wide.s32 	%rd6, %r194, 4;
	add.s64 	%rd7, %rd3, %rd6;
	ld.global.u32 	%r25, [%rd7+-16];
	div.s32 	%r26, %r25, %r19;
	mul.hi.s32 	%r27, %r26, 1717986919;
	shr.u32 	%r28, %r27, 31;
	shr.s32 	%r29, %r27, 2;
	add.s32 	%r30, %r29, %r28;
	mul.lo.s32 	%r31, %r30, 10;
	sub.s32 	%r32, %r26, %r31;
	add.s32 	%r33, %r32, %r3;
	mul.wide.s32 	%rd8, %r33, 4;
	add.s64 	%rd9, %rd1, %rd8;
	ld.global.u32 	%r34, [%rd9];
	add.s32 	%r35, %r34, 1;
	st.global.u32 	[%rd9], %r35;
	ld.global.u32 	%r36, [%rd7+-12];
	div.s32 	%r37, %r36, %r19;
	mul.hi.s32 	%r38, %r37, 1717986919;
	shr.u32 	%r39, %r38, 31;
	shr.s32 	%r40, %r38, 2;
	add.s32 	%r41, %r40, %r39;
	mul.lo.s32 	%r42, %r41, 10;
	sub.s32 	%r43, %r37, %r42;
	add.s32 	%r44, %r43, %r3;
	mul.wide.s32 	%rd10, %r44, 4;
	add.s64 	%rd11, %rd1, %rd10;
	ld.global.u32 	%r45, [%rd11];
	add.s32 	%r46, %r45, 1;
	st.global.u32 	[%rd11], %r46;
	ld.global.u32 	%r47, [%rd7+-8];
	div.s32 	%r48, %r47, %r19;
	mul.hi.s32 	%r49, %r48, 1717986919;
	shr.u32 	%r50, %r49, 31;
	shr.s32 	%r51, %r49, 2;
	add.s32 	%r52, %r51, %r50;
	mul.lo.s32 	%r53, %r52, 10;
	sub.s32 	%r54, %r48, %r53;
	add.s32 	%r55, %r54, %r3;
	mul.wide.s32 	%rd12, %r55, 4;
	add.s64 	%rd13, %rd1, %rd12;
	ld.global.u32 	%r56, [%rd13];
	add.s32 	%r57, %r56, 1;
	st.global.u32 	[%rd13], %r57;
	ld.global.u32 	%r58, [%rd7+-4];
	div.s32 	%r59, %r58, %r19;
	mul.hi.s32 	%r60, %r59, 1717986919;
	shr.u32 	%r61, %r60, 31;
	shr.s32 	%r62, %r60, 2;
	add.s32 	%r63, %r62, %r61;
	mul.lo.s32 	%r64, %r63, 10;
	sub.s32 	%r65, %r59, %r64;
	add.s32 	%r66, %r65, %r3;
	mul.wide.s32 	%rd14, %r66, 4;
	add.s64 	%rd15, %rd1, %rd14;
	ld.global.u32 	%r67, [%rd15];
	add.s32 	%r68, %r67, 1;
	st.global.u32 	[%rd15], %r68;
	ld.global.u32 	%r69, [%rd7];
	div.s32 	%r70, %r69, %r19;
	mul.hi.s32 	%r71, %r70, 1717986919;
	shr.u32 	%r72, %r71, 31;
	shr.s32 	%r73, %r71, 2;
	add.s32 	%r74, %r73, %r72;
	mul.lo.s32 	%r75, %r74, 10;
	sub.s32 	%r76, %r70, %r75;
	add.s32 	%r77, %r76, %r3;
	mul.wide.s32 	%rd16, %r77, 4;
	add.s64 	%rd17, %rd1, %rd16;
	ld.global.u32 	%r78, [%rd17];
	add.s32 	%r79, %r78, 1;
	st.global.u32 	[%rd17], %r79;
	ld.global.u32 	%r80, [%rd7+4];
	div.s32 	%r81, %r80, %r19;
	mul.hi.s32 	%r82, %r81, 1717986919;
	shr.u32 	%r83, %r82, 31;
	shr.s32 	%r84, %r82, 2;
	add.s32 	%r85, %r84, %r83;
	mul.lo.s32 	%r86, %r85, 10;
	sub.s32 	%r87, %r81, %r86;
	add.s32 	%r88, %r87, %r3;
	mul.wide.s32 	%rd18, %r88, 4;
	add.s64 	%rd19, %rd1, %rd18;
	ld.global.u32 	%r89, [%rd19];
	add.s32 	%r90, %r89, 1;
	st.global.u32 	[%rd19], %r90;
	ld.global.u32 	%r91, [%rd7+8];
	div.s32 	%r92, %r91, %r19;
	mul.hi.s32 	%r93, %r92, 1717986919;
	shr.u32 	%r94, %r93, 31;
	shr.s32 	%r95, %r93, 2;
	add.s32 	%r96, %r95, %r94;
	mul.lo.s32 	%r97, %r96, 10;
	sub.s32 	%r98, %r92, %r97;
	add.s32 	%r99, %r98, %r3;
	mul.wide.s32 	%rd20, %r99, 4;
	add.s64 	%rd21, %rd1, %rd20;
	ld.global.u32 	%r100, [%rd21];
	add.s32 	%r101, %r100, 1;
	st.global.u32 	[%rd21], %r101;
	ld.global.u32 	%r102, [%rd7+12];
	div.s32 	%r103, %r102, %r19;
	mul.hi.s32 	%r104, %r103, 1717986919;
	shr.u32 	%r105, %r104, 31;
	shr.s32 	%r106, %r104, 2;
	add.s32 	%r107, %r106, %r105;
	mul.lo.s32 	%r108, %r107, 10;
	sub.s32 	%r109, %r103, %r108;
	add.s32 	%r110, %r109, %r3;
	mul.wide.s32 	%rd22, %r110, 4;
	add.s64 	%rd23, %rd1, %rd22;
	ld.global.u32 	%r111, [%rd23];
	add.s32 	%r112, %r111, 1;
	st.global.u32 	[%rd23], %r112;
	add.s32 	%r195, %r195, 8;
	add.s32 	%r194, %r194, 8;
	setp.ne.s32 	%p4, %r195, 0;
	@%p4 bra 	$L__BB0_4;
$L__BB0_5:
	setp.eq.s32 	%p5, %r4, 0;
	@%p5 bra 	$L__BB0_13;
	and.b32  	%r12, %r17, 3;
	setp.lt.u32 	%p6, %r4, 4;
	@%p6 bra 	$L__BB0_8;
	add.s32 	%r113, %r197, %r2;
	mul.wide.s32 	%rd24, %r113, 4;
	add.s64 	%rd25, %rd2, %rd24;
	ld.global.u32 	%r114, [%rd25];
	div.s32 	%r115, %r114, %r19;
	mul.hi.s32 	%r116, %r115, 1717986919;
	shr.u32 	%r117, %r116, 31;
	shr.s32 	%r118, %r116, 2;
	add.s32 	%r119, %r118, %r117;
	mul.lo.s32 	%r120, %r119, 10;
	sub.s32 	%r121, %r115, %r120;
	add.s32 	%r122, %r121, %r3;
	mul.wide.s32 	%rd26, %r122, 4;
	add.s64 	%rd27, %rd1, %rd26;
	ld.global.u32 	%r123, [%rd27];
	add.s32 	%r124, %r123, 1;
	st.global.u32 	[%rd27], %r124;
	ld.global.u32 	%r125, [%rd25+4];
	div.s32 	%r126, %r125, %r19;
	mul.hi.s32 	%r127, %r126, 1717986919;
	shr.u32 	%r128, %r127, 31;
	shr.s32 	%r129, %r127, 2;
	add.s32 	%r130, %r129, %r128;
	mul.lo.s32 	%r131, %r130, 10;
	sub.s32 	%r132, %r126, %r131;
	add.s32 	%r133, %r132, %r3;
	mul.wide.s32 	%rd28, %r133, 4;
	add.s64 	%rd29, %rd1, %rd28;
	ld.global.u32 	%r134, [%rd29];
	add.s32 	%r135, %r134, 1;
	st.global.u32 	[%rd29], %r135;
	ld.global.u32 	%r136, [%rd25+8];
	div.s32 	%r137, %r136, %r19;
	mul.hi.s32 	%r138, %r137, 1717986919;
	shr.u32 	%r139, %r138, 31;
	shr.s32 	%r140, %r138, 2;
	add.s32 	%r141, %r140, %r139;
	mul.lo.s32 	%r142, %r141, 10;
	sub.s32 	%r143, %r137, %r142;
	add.s32 	%r144, %r143, %r3;
	mul.wide.s32 	%rd30, %r144, 4;
	add.s64 	%rd31, %rd1, %rd30;
	ld.global.u32 	%r145, [%rd31];
	add.s32 	%r146, %r145, 1;
	st.global.u32 	[%rd31], %r146;
	ld.global.u32 	%r147, [%rd25+12];
	div.s32 	%r148, %r147, %r19;
	mul.hi.s32 	%r149, %r148, 1717986919;
	shr.u32 	%r150, %r149, 31;
	shr.s32 	%r151, %r149, 2;
	add.s32 	%r152, %r151, %r150;
	mul.lo.s32 	%r153, %r152, 10;
	sub.s32 	%r154, %r148, %r153;
	add.s32 	%r155, %r154, %r3;
	mul.wide.s32 	%rd32, %r155, 4;
	add.s64 	%rd33, %rd1, %rd32;
	ld.global.u32 	%r156, [%rd33];
	add.s32 	%r157, %r156, 1;
	st.global.u32 	[%rd33], %r157;
	add.s32 	%r197, %r197, 4;
$L__BB0_8:
	setp.eq.s32 	%p7, %r12, 0;
	@%p7 bra 	$L__BB0_13;
	setp.eq.s32 	%p8, %r12, 1;
	@%p8 bra 	$L__BB0_11;
	add.s32 	%r158, %r197, %r2;
	mul.wide.s32 	%rd34, %r158, 4;
	add.s64 	%rd35, %rd2, %rd34;
	ld.global.u32 	%r159, [%rd35];
	div.s32 	%r160, %r159, %r19;
	mul.hi.s32 	%r161, %r160, 1717986919;
	shr.u32 	%r162, %r161, 31;
	shr.s32 	%r163, %r161, 2;
	add.s32 	%r164, %r163, %r162;
	mul.lo.s32 	%r165, %r164, 10;
	sub.s32 	%r166, %r160, %r165;
	add.s32 	%r167, %r166, %r3;
	mul.wide.s32 	%rd36, %r167, 4;
	add.s64 	%rd37, %rd1, %rd36;
	ld.global.u32 	%r168, [%rd37];
	add.s32 	%r169, %r168, 1;
	st.global.u32 	[%rd37], %r169;
	ld.global.u32 	%r170, [%rd35+4];
	div.s32 	%r171, %r170, %r19;
	mul.hi.s32 	%r172, %r171, 1717986919;
	shr.u32 	%r173, %r172, 31;
	shr.s32 	%r174, %r172, 2;
	add.s32 	%r175, %r174, %r173;
	mul.lo.s32 	%r176, %r175, 10;
	sub.s32 	%r177, %r171, %r176;
	add.s32 	%r178, %r177, %r3;
	mul.wide.s32 	%rd38, %r178, 4;
	add.s64 	%rd39, %rd1, %rd38;
	ld.global.u32 	%r179, [%rd39];
	add.s32 	%r180, %r179, 1;
	st.global.u32 	[%rd39], %r180;
	add.s32 	%r197, %r197, 2;
$L__BB0_11:
	and.b32  	%r181, %r17, 1;
	setp.eq.b32 	%p9, %r181, 1;
	not.pred 	%p10, %p9;
	@%p10 bra 	$L__BB0_13;
	add.s32 	%r182, %r197, %r2;
	mul.wide.s32 	%rd40, %r182, 4;
	add.s64 	%rd41, %rd2, %rd40;
	ld.global.u32 	%r183, [%rd41];
	div.s32 	%r184, %r183, %r19;
	mul.hi.s32 	%r185, %r184, 1717986919;
	shr.u32 	%r186, %r185, 31;
	shr.s32 	%r187, %r185, 2;
	add.s32 	%r188, %r187, %r186;
	mul.lo.s32 	%r189, %r188, 10;
	sub.s32 	%r190, %r184, %r189;
	add.s32 	%r191, %r190, %r3;
	mul.wide.s32 	%rd42, %r191, 4;
	add.s64 	%rd43, %rd1, %rd42;
	ld.global.u32 	%r192, [%rd43];
	add.s32 	%r193, %r192, 1;
	st.global.u32 	[%rd43], %r193;
$L__BB0_13:
	ret;

}
	// .globl	_Z10sum_countsPiS_ii
.visible .entry _Z10sum_countsPiS_ii(
	.param .u64 .ptr .align 1 _Z10sum_countsPiS_ii_param_0,
	.param .u64 .ptr .align 1 _Z10sum_countsPiS_ii_param_1,
	.param .u32 _Z10sum_countsPiS_ii_param_2,
	.param .u32 _Z10sum_countsPiS_ii_param_3
)
{
	.reg .pred 	%p<10>;
	.reg .b32 	%r<116>;
	.reg .b64 	%rd<43>;

	ld.param.u64 	%rd3, [_Z10sum_countsPiS_ii_param_0];
	ld.param.u64 	%rd2, [_Z10sum_countsPiS_ii_param_1];
	ld.param.u32 	%r36, [_Z10sum_countsPiS_ii_param_2];
	ld.param.u32 	%r37, [_Z10sum_countsPiS_ii_param_3];
	cvta.to.global.u64 	%rd1, %rd3;
	mov.u32 	%r1, %tid.x;
	setp.lt.s32 	%p1, %r36, 1;
	mov.b32 	%r115, 0;
	@%p1 bra 	$L__BB1_13;
	and.b32  	%r2, %r36, 15;
	setp.lt.u32 	%p2, %r36, 16;
	mov.b32 	%r107, 0;
	mov.u32 	%r115, %r107;
	@%p2 bra 	$L__BB1_4;
	and.b32  	%r107, %r36, 2147483632;
	neg.s32 	%r101, %r107;
	shl.b32 	%r5, %r37, 4;
	mov.b32 	%r115, 0;
	mul.wide.s32 	%rd6, %r37, 4;
	mov.u32 	%r100, %r1;
$L__BB1_3:
	.pragma "nounroll";
	mul.wide.s32 	%rd4, %r100, 4;
	add.s64 	%rd5, %rd1, %rd4;
	ld.global.u32 	%r42, [%rd5];
	add.s32 	%r43, %r42, %r115;
	add.s64 	%rd7, %rd5, %rd6;
	ld.global.u32 	%r44, [%rd7];
	add.s32 	%r45, %r44, %r43;
	add.s64 	%rd8, %rd7, %rd6;
	ld.global.u32 	%r46, [%rd8];
	add.s32 	%r47, %r46, %r45;
	add.s64 	%rd9, %rd8, %rd6;
	ld.global.u32 	%r48, [%rd9];
	add.s32 	%r49, %r48, %r47;
	add.s64 	%rd10, %rd9, %rd6;
	ld.global.u32 	%r50, [%rd10];
	add.s32 	%r51, %r50, %r49;
	add.s64 	%rd11, %rd10, %rd6;
	ld.global.u32 	%r52, [%rd11];
	add.s32 	%r53, %r52, %r51;
	add.s64 	%rd12, %rd11, %rd6;
	ld.global.u32 	%r54, [%rd12];
	add.s32 	%r55, %r54, %r53;
	add.s64 	%rd13, %rd12, %rd6;
	ld.global.u32 	%r56, [%rd13];
	add.s32 	%r57, %r56, %r55;
	add.s64 	%rd14, %rd13, %rd6;
	ld.global.u32 	%r58, [%rd14];
	add.s32 	%r59, %r58, %r57;
	add.s64 	%rd15, %rd14, %rd6;
	ld.global.u32 	%r60, [%rd15];
	add.s32 	%r61, %r60, %r59;
	add.s64 	%rd16, %rd15, %rd6;
	ld.global.u32 	%r62, [%rd16];
	add.s32 	%r63, %r62, %r61;
	add.s64 	%rd17, %rd16, %rd6;
	ld.global.u32 	%r64, [%rd17];
	add.s32 	%r65, %r64, %r63;
	add.s64 	%rd18, %rd17, %rd6;
	ld.global.u32 	%r66, [%rd18];
	add.s32 	%r67, %r66, %r65;
	add.s64 	%rd19, %rd18, %rd6;
	ld.global.u32 	%r68, [%rd19];
	add.s32 	%r69, %r68, %r67;
	add.s64 	%rd20, %rd19, %rd6;
	ld.global.u32 	%r70, [%rd20];
	add.s32 	%r71, %r70, %r69;
	add.s64 	%rd21, %rd20, %rd6;
	ld.global.u32 	%r72, [%rd21];
	add.s32 	%r115, %r72, %r71;
	add.s32 	%r101, %r101, 16;
	add.s32 	%r100, %r100, %r5;
	setp.ne.s32 	%p3, %r101, 0;
	@%p3 bra 	$L__BB1_3;
$L__BB1_4:
	setp.eq.s32 	%p4, %r2, 0;
	@%p4 bra 	$L__BB1_13;
	and.b32  	%r15, %r36, 7;
	setp.lt.u32 	%p5, %r2, 8;
	@%p5 bra 	$L__BB1_7;
	mad.lo.s32 	%r74, %r107, %r37, %r1;
	mul.wide.s32 	%rd22, %r74, 4;
	add.s64 	%rd23, %rd1, %rd22;
	ld.global.u32 	%r75, [%rd23];
	add.s32 	%r76, %r75, %r115;
	mul.wide.s32 	%rd24, %r37, 4;
	add.s64 	%rd25, %rd23, %rd24;
	ld.global.u32 	%r77, [%rd25];
	add.s32 	%r78, %r77, %r76;
	add.s64 	%rd26, %rd25, %rd24;
	ld.global.u32 	%r79, [%rd26];
	add.s32 	%r80, %r79, %r78;
	add.s64 	%rd27, %rd26, %rd24;
	ld.global.u32 	%r81, [%rd27];
	add.s32 	%r82, %r81, %r80;
	add.s64 	%rd28, %rd27, %rd24;
	ld.global.u32 	%r83, [%rd28];
	add.s32 	%r84, %r83, %r82;
	add.s64 	%rd29, %rd28, %rd24;
	ld.global.u32 	%r85, [%rd29];
	add.s32 	%r86, %r85, %r84;
	add.s64 	%rd30, %rd29, %rd24;
	ld.global.u32 	%r87, [%rd30];
	add.s32 	%r88, %r87, %r86;
	add.s64 	%rd31, %rd30, %rd24;
	ld.global.u32 	%r89, [%rd31];
	add.s32 	%r115, %r89, %r88;
	add.s32 	%r107, %r107, 8;
$L__BB1_7:
	setp.eq.s32 	%p6, %r15, 0;
	@%p6 bra 	$L__BB1_13;
	and.b32  	%r21, %r36, 3;
	setp.lt.u32 	%p7, %r15, 4;
	@%p7 bra 	$L__BB1_10;
	mad.lo.s32 	%r91, %r107, %r37, %r1;
	mul.wide.s32 	%rd32, %r91, 4;
	add.s64 	%rd33, %rd1, %rd32;
	ld.global.u32 	%r92, [%rd33];
	add.s32 	%r93, %r92, %r115;
	mul.wide.s32 	%rd34, %r37, 4;
	add.s64 	%rd35, %rd33, %rd34;
	ld.global.u32 	%r94, [%rd35];
	add.s32 	%r95, %r94, %r93;
	add.s64 	%rd36, %rd35, %rd34;
	ld.global.u32 	%r96, [%rd36];
	add.s32 	%r97, %r96, %r95;
	add.s64 	%rd37, %rd36, %rd34;
	ld.global.u32 	%r98, [%rd37];
	add.s32 	%r115, %r98, %r97;
	add.s32 	%r107, %r107, 4;
$L__BB1_10:
	setp.eq.s32 	%p8, %r21, 0;
	@%p8 bra 	$L__BB1_13;
	mad.lo.s32 	%r113, %r107, %r37, %r1;
	neg.s32 	%r112, %r21;
$L__BB1_12:
	.pragma "nounroll";
	mul.wide.s32 	%rd38, %r113, 4;
	add.s64 	%rd39, %rd1, %rd38;
	ld.global.u32 	%r99, [%rd39];
	add.s32 	%r115, %r99, %r115;
	add.s32 	%r113, %r113, %r37;
	add.s32 	%r112, %r112, 1;
	setp.ne.s32 	%p9, %r112, 0;
	@%p9 bra 	$L__BB1_12;
$L__BB1_13:
	cvta.to.global.u64 	%rd40, %rd2;
	mul.wide.u32 	%rd41, %r1, 4;
	add.s64 	%rd42, %rd40, %rd41;
	st.global.u32 	[%rd42], %r115;
	ret;

}
	// .globl	_Z9prefixSumPii
.visible .entry _Z9prefixSumPii(
	.param .u64 .ptr .align 1 _Z9prefixSumPii_param_0,
	.param .u32 _Z9prefixSumPii_param_1
)
{
	.reg .pred 	%p<6>;
	.reg .b32 	%r<14>;
	.reg .b64 	%rd<7>;

	ld.param.u64 	%rd3, [_Z9prefixSumPii_param_0];
	ld.param.u32 	%r4, [_Z9prefixSumPii_param_1];
	cvta.to.global.u64 	%rd1, %rd3;
	mov.u32 	%r5, %ctaid.x;
	mov.u32 	%r6, %ntid.x;
	mov.u32 	%r7, %tid.x;
	mad.lo.s32 	%r1, %r5, %r6, %r7;
	setp.ge.s32 	%p1, %r1, %r4;
	setp.lt.s32 	%p2, %r4, 2;
	or.pred  	%p3, %p1, %p2;
	@%p3 bra 	$L__BB2_5;
	mul.wide.s32 	%rd4, %r1, 4;
	add.s64 	%rd2, %rd1, %rd4;
	mov.b32 	%r13, 1;
$L__BB2_2:
	setp.lt.s32 	%p4, %r1, %r13;
	@%p4 bra 	$L__BB2_4;
	sub.s32 	%r9, %r1, %r13;
	mul.wide.s32 	%rd5, %r9, 4;
	add.s64 	%rd6, %rd1, %rd5;
	ld.global.u32 	%r10, [%rd6];
	ld.global.u32 	%r11, [%rd2];
	add.s32 	%r12, %r11, %r10;
	st.global.u32 	[%rd2], %r12;
$L__BB2_4:
	shl.b32 	%r13, %r13, 1;
	setp.lt.s32 	%p5, %r13, %r4;
	@%p5 bra 	$L__BB2_2;
$L__BB2_5:
	ret;

}
	// .globl	_Z10shiftRightPii
.visible .entry _Z10shiftRightPii(
	.param .u64 .ptr .align 1 _Z10shiftRightPii_param_0,
	.param .u32 _Z10shiftRightPii_param_1
)
{
	.reg .pred 	%p<10>;
	.reg .b32 	%r<91>;
	.reg .b64 	%rd<69>;

	ld.param.u64 	%rd2, [_Z10shiftRightPii_param_0];
	ld.param.u32 	%r87, [_Z10shiftRightPii_param_1];
	cvta.to.global.u64 	%rd1, %rd2;
	setp.lt.s32 	%p1, %r87, 2;
	@%p1 bra 	$L__BB3_14;
	add.s32 	%r1, %r87, -1;
	add.s32 	%r24, %r87, -2;
	and.b32  	%r2, %r1, 15;
	setp.lt.u32 	%p2, %r24, 15;
	@%p2 bra 	$L__BB3_5;
	add.s32 	%r85, %r87, -8;
	and.b32  	%r25, %r1, -16;
	neg.s32 	%r84, %r25;
$L__BB3_3:
	.pragma "nounroll";
	add.s32 	%r26, %r85, 7;
	add.s32 	%r27, %r85, 6;
	mul.wide.u32 	%rd3, %r27, 4;
	add.s64 	%rd4, %rd1, %rd3;
	ld.global.u32 	%r28, [%rd4];
	mul.wide.u32 	%rd5, %r26, 4;
	add.s64 	%rd6, %rd1, %rd5;
	st.global.u32 	[%rd6], %r28;
	add.s32 	%r29, %r85, 5;
	mul.wide.u32 	%rd7, %r29, 4;
	add.s64 	%rd8, %rd1, %rd7;
	ld.global.u32 	%r30, [%rd8];
	st.global.u32 	[%rd4], %r30;
	add.s32 	%r31, %r85, 4;
	mul.wide.u32 	%rd9, %r31, 4;
	add.s64 	%rd10, %rd1, %rd9;
	ld.global.u32 	%r32, [%rd10];
	st.global.u32 	[%rd8], %r32;
	add.s32 	%r33, %r85, 3;
	mul.wide.u32 	%rd11, %r33, 4;
	add.s64 	%rd12, %rd1, %rd11;
	ld.global.u32 	%r34, [%rd12];
	st.global.u32 	[%rd10], %r34;
	add.s32 	%r35, %r85, 2;
	mul.wide.u32 	%rd13, %r35, 4;
	add.s64 	%rd14, %rd1, %rd13;
	ld.global.u32 	%r36, [%rd14];
	st.global.u32 	[%rd12], %r36;
	add.s32 	%r37, %r85, 1;
	mul.wide.u32 	%rd15, %r37, 4;
	add.s64 	%rd16, %rd1, %rd15;
	ld.global.u32 	%r38, [%rd16];
	st.global.u32 	[%rd14], %r38;
	add.s32 	%r39, %r85, -9;
	mul.wide.u32 	%rd17, %r85, 4;
	add.s64 	%rd18, %rd1, %rd17;
	ld.global.u32 	%r40, [%rd18];
	st.global.u32 	[%rd16], %r40;
	add.s32 	%r41, %r85, -1;
	mul.wide.u32 	%rd19, %r41, 4;
	add.s64 	%rd20, %rd1, %rd19;
	ld.global.u32 	%r42, [%rd20];
	st.global.u32 	[%rd18], %r42;
	add.s32 	%r43, %r85, -2;
	mul.wide.u32 	%rd21, %r43, 4;
	add.s64 	%rd22, %rd1, %rd21;
	ld.global.u32 	%r44, [%rd22];
	st.global.u32 	[%rd20], %r44;
	add.s32 	%r45, %r85, -3;
	mul.wide.u32 	%rd23, %r45, 4;
	add.s64 	%rd24, %rd1, %rd23;
	ld.global.u32 	%r46, [%rd24];
	st.global.u32 	[%rd22], %r46;
	add.s32 	%r47, %r85, -4;
	mul.wide.u32 	%rd25, %r47, 4;
	add.s64 	%rd26, %rd1, %rd25;
	ld.global.u32 	%r48, [%rd26];
	st.global.u32 	[%rd24], %r48;
	add.s32 	%r49, %r85, -5;
	mul.wide.u32 	%rd27, %r49, 4;
	add.s64 	%rd28, %rd1, %rd27;
	ld.global.u32 	%r50, [%rd28];
	st.global.u32 	[%rd26], %r50;
	add.s32 	%r51, %r85, -6;
	mul.wide.u32 	%rd29, %r51, 4;
	add.s64 	%rd30, %rd1, %rd29;
	ld.global.u32 	%r52, [%rd30];
	st.global.u32 	[%rd28], %r52;
	add.s32 	%r53, %r85, -7;
	mul.wide.u32 	%rd31, %r53, 4;
	add.s64 	%rd32, %rd1, %rd31;
	ld.global.u32 	%r54, [%rd32];
	st.global.u32 	[%rd30], %r54;
	add.s32 	%r55, %r85, -8;
	mul.wide.u32 	%rd33, %r55, 4;
	add.s64 	%rd34, %rd1, %rd33;
	ld.global.u32 	%r56, [%rd34];
	st.global.u32 	[%rd32], %r56;
	mul.wide.u32 	%rd35, %r39, 4;
	add.s64 	%rd36, %rd1, %rd35;
	ld.global.u32 	%r57, [%rd36];
	st.global.u32 	[%rd34], %r57;
	add.s32 	%r85, %r85, -16;
	add.s32 	%r84, %r84, 16;
	setp.ne.s32 	%p3, %r84, 0;
	@%p3 bra 	$L__BB3_3;
	add.s32 	%r87, %r85, 8;
$L__BB3_5:
	setp.eq.s32 	%p4, %r2, 0;
	@%p4 bra 	$L__BB3_14;
	and.b32  	%r11, %r1, 7;
	setp.lt.u32 	%p5, %r2, 8;
	@%p5 bra 	$L__BB3_8;
	add.s32 	%r58, %r87, -1;
	add.s32 	%r59, %r87, -2;
	mul.wide.u32 	%rd37, %r59, 4;
	add.s64 	%rd38, %rd1, %rd37;
	ld.global.u32 	%r60, [%rd38];
	mul.wide.u32 	%rd39, %r58, 4;
	add.s64 	%rd40, %rd1, %rd39;
	st.global.u32 	[%rd40], %r60;
	add.s32 	%r61, %r87, -3;
	mul.wide.u32 	%rd41, %r61, 4;
	add.s64 	%rd42, %rd1, %rd41;
	ld.global.u32 	%r62, [%rd42];
	st.global.u32 	[%rd38], %r62;
	add.s32 	%r63, %r87, -4;
	mul.wide.u32 	%rd43, %r63, 4;
	add.s64 	%rd44, %rd1, %rd43;
	ld.global.u32 	%r64, [%rd44];
	st.global.u32 	[%rd42], %r64;
	add.s32 	%r65, %r87, -5;
	mul.wide.u32 	%rd45, %r65, 4;
	add.s64 	%rd46, %rd1, %rd45;
	ld.global.u32 	%r66, [%rd46];
	st.global.u32 	[%rd44], %r66;
	add.s32 	%r67, %r87, -6;
	mul.wide.u32 	%rd47, %r67, 4;
	add.s64 	%rd48, %rd1, %rd47;
	ld.global.u32 	%r68, [%rd48];
	st.global.u32 	[%rd46], %r68;
	add.s32 	%r69, %r87, -7;
	mul.wide.u32 	%rd49, %r69, 4;
	add.s64 	%rd50, %rd1, %rd49;
	ld.global.u32 	%r70, [%rd50];
	st.global.u32 	[%rd48], %r70;
	add.s32 	%r12, %r87, -8;
	mul.wide.u32 	%rd51, %r12, 4;
	add.s64 	%rd52, %rd1, %rd51;
	ld.global.u32 	%r71, [%rd52];
	st.global.u32 	[%rd50], %r71;
	add.s32 	%r72, %r87, -9;
	mul.wide.u32 	%rd53, %r72, 4;
	add.s64 	%rd54, %rd1, %rd53;
	ld.global.u32 	%r73, [%rd54];
	st.global.u32 	[%rd52], %r73;
	mov.u32 	%r87, %r12;
$L__BB3_8:
	setp.eq.s32 	%p6, %r11, 0;
	@%p6 bra 	$L__BB3_14;
	and.b32  	%r14, %r1, 3;
	setp.lt.u32 	%p7, %r11, 4;
	@%p7 bra 	$L__BB3_11;
	add.s32 	%r74, %r87, -1;
	add.s32 	%r75, %r87, -2;
	mul.wide.u32 	%rd55, %r75, 4;
	add.s64 	%rd56, %rd1, %rd55;
	ld.global.u32 	%r76, [%rd56];
	mul.wide.u32 	%rd57, %r74, 4;
	add.s64 	%rd58, %rd1, %rd57;
	st.global.u32 	[%rd58], %r76;
	add.s32 	%r77, %r87, -3;
	mul.wide.u32 	%rd59, %r77, 4;
	add.s64 	%rd60, %rd1, %rd59;
	ld.global.u32 	%r78, [%rd60];
	st.global.u32 	[%rd56], %r78;
	add.s32 	%r15, %r87, -4;
	mul.wide.u32 	%rd61, %r15, 4;
	add.s64 	%rd62, %rd1, %rd61;
	ld.global.u32 	%r79, [%rd62];
	st.global.u32 	[%rd60], %r79;
	add.s32 	%r80, %r87, -5;
	mul.wide.u32 	%rd63, %r80, 4;
	add.s64 	%rd64, %rd1, %rd63;
	ld.global.u32 	%r81, [%rd64];
	st.global.u32 	[%rd62], %r81;
	mov.u32 	%r87, %r15;
$L__BB3_11:
	setp.eq.s32 	%p8, %r14, 0;
	@%p8 bra 	$L__BB3_14;
	add.s32 	%r90, %r87, -1;
	neg.s32 	%r89, %r14;
$L__BB3_13:
	.pragma "nounroll";
	add.s32 	%r21, %r90, -1;
	mul.wide.u32 	%rd65, %r21, 4;
	add.s64 	%rd66, %rd1, %rd65;
	ld.global.u32 	%r82, [%rd66];
	mul.wide.u32 	%rd67, %r90, 4;
	add.s64 	%rd68, %rd1, %rd67;
	st.global.u32 	[%rd68], %r82;
	add.s32 	%r89, %r89, 1;
	setp.ne.s32 	%p9, %r89, 0;
	mov.u32 	%r90, %r21;
	@%p9 bra 	$L__BB3_13;
$L__BB3_14:
	mov.b32 	%r83, 0;
	st.global.u32 	[%rd1], %r83;
	ret;

}
	// .globl	_Z10sortKernelPiS_S_ii
.visible .entry _Z10sortKernelPiS_S_ii(
	.param .u64 .ptr .align 1 _Z10sortKernelPiS_S_ii_param_0,
	.param .u64 .ptr .align 1 _Z10sortKernelPiS_S_ii_param_1,
	.param .u64 .ptr .align 1 _Z10sortKernelPiS_S_ii_param_2,
	.param .u32 _Z10sortKernelPiS_S_ii_param_3,
	.param .u32 _Z10sortKernelPiS_S_ii_param_4
)
{
	.reg .pred 	%p<25>;
	.reg .b32 	%r<187>;
	.reg .b64 	%rd<49>;

	ld.param.u64 	%rd10, [_Z10sortKernelPiS_S_ii_param_0];
	ld.param.u64 	%rd11, [_Z10sortKernelPiS_S_ii_param_1];
	ld.param.u64 	%rd9, [_Z10sortKernelPiS_S_ii_param_2];
	ld.param.u32 	%r28, [_Z10sortKernelPiS_S_ii_param_3];
	ld.param.u32 	%r29, [_Z10sortKernelPiS_S_ii_param_4];
	cvta.to.global.u64 	%rd1, %rd11;
	cvta.to.global.u64 	%rd2, %rd10;
	mov.u32 	%r1, %tid.x;
	setp.ge.s32 	%p1, %r1, %r28;
	@%p1 bra 	$L__BB4_41;
	cvta.to.global.u64 	%rd12, %rd9;
	mul.wide.u32 	%rd13, %r1, 4;
	add.s64 	%rd3, %rd12, %rd13;
	add.s32 	%r31, %r28, -1;
	and.b32  	%r2, %r28, 7;
	setp.lt.u32 	%p2, %r31, 7;
	mov.b32 	%r185, 0;
	@%p2 bra 	$L__BB4_20;
	and.b32  	%r185, %r28, -8;
	neg.s32 	%r183, %r185;
	add.s64 	%rd48, %rd2, 16;
$L__BB4_3:
	.pragma "nounroll";
	ld.global.u32 	%r6, [%rd48+-16];
	div.s32 	%r32, %r6, %r29;
	mul.hi.s32 	%r33, %r32, 1717986919;
	shr.u32 	%r34, %r33, 31;
	shr.s32 	%r35, %r33, 2;
	add.s32 	%r36, %r35, %r34;
	mul.lo.s32 	%r37, %r36, 10;
	sub.s32 	%r38, %r32, %r37;
	setp.ne.s32 	%p3, %r38, %r1;
	@%p3 bra 	$L__BB4_5;
	ld.global.u32 	%r39, [%rd3];
	mul.wide.s32 	%rd14, %r39, 4;
	add.s64 	%rd15, %rd1, %rd14;
	st.global.u32 	[%rd15], %r6;
	ld.global.u32 	%r40, [%rd3];
	add.s32 	%r41, %r40, 1;
	st.global.u32 	[%rd3], %r41;
$L__BB4_5:
	ld.global.u32 	%r7, [%rd48+-12];
	div.s32 	%r42, %r7, %r29;
	mul.hi.s32 	%r43, %r42, 1717986919;
	shr.u32 	%r44, %r43, 31;
	shr.s32 	%r45, %r43, 2;
	add.s32 	%r46, %r45, %r44;
	mul.lo.s32 	%r47, %r46, 10;
	sub.s32 	%r48, %r42, %r47;
	setp.ne.s32 	%p4, %r48, %r1;
	@%p4 bra 	$L__BB4_7;
	ld.global.u32 	%r49, [%rd3];
	mul.wide.s32 	%rd16, %r49, 4;
	add.s64 	%rd17, %rd1, %rd16;
	st.global.u32 	[%rd17], %r7;
	ld.global.u32 	%r50, [%rd3];
	add.s32 	%r51, %r50, 1;
	st.global.u32 	[%rd3], %r51;
$L__BB4_7:
	ld.global.u32 	%r8, [%rd48+-8];
	div.s32 	%r52, %r8, %r29;
	mul.hi.s32 	%r53, %r52, 1717986919;
	shr.u32 	%r54, %r53, 31;
	shr.s32 	%r55, %r53, 2;
	add.s32 	%r56, %r55, %r54;
	mul.lo.s32 	%r57, %r56, 10;
	sub.s32 	%r58, %r52, %r57;
	setp.ne.s32 	%p5, %r58, %r1;
	@%p5 bra 	$L__BB4_9;
	ld.global.u32 	%r59, [%rd3];
	mul.wide.s32 	%rd18, %r59, 4;
	add.s64 	%rd19, %rd1, %rd18;
	st.global.u32 	[%rd19], %r8;
	ld.global.u32 	%r60, [%rd3];
	add.s32 	%r61, %r60, 1;
	st.global.u32 	[%rd3], %r61;
$L__BB4_9:
	ld.global.u32 	%r9, [%rd48+-4];
	div.s32 	%r62, %r9, %r29;
	mul.hi.s32 	%r63, %r62, 1717986919;
	shr.u32 	%r64, %r63, 31;
	shr.s32 	%r65, %r63, 2;
	add.s32 	%r66, %r65, %r64;
	mul.lo.s32 	%r67, %r66, 10;
	sub.s32 	%r68, %r62, %r67;
	setp.ne.s32 	%p6, %r68, %r1;
	@%p6 bra 	$L__BB4_11;
	ld.global.u32 	%r69, [%rd3];
	mul.wide.s32 	%rd20, %r69, 4;
	add.s64 	%rd21, %rd1, %rd20;
	st.global.u32 	[%rd21], %r9;
	ld.global.u32 	%r70, [%rd3];
	add.s32 	%r71, %r70, 1;
	st.global.u32 	[%rd3], %r71;
$L__BB4_11:
	ld.global.u32 	%r10, [%rd48];
	div.s32 	%r72, %r10, %r29;
	mul.hi.s32 	%r73, %r72, 1717986919;
	shr.u32 	%r74, %r73, 31;
	shr.s32 	%r75, %r73, 2;
	add.s32 	%r76, %r75, %r74;
	mul.lo.s32 	%r77, %r76, 10;
	sub.s32 	%r78, %r72, %r77;
	setp.ne.s32 	%p7, %r78, %r1;
	@%p7 bra 	$L__BB4_13;
	ld.global.u32 	%r79, [%rd3];
	mul.wide.s32 	%rd22, %r79, 4;
	add.s64 	%rd23, %rd1, %rd22;
	st.global.u32 	[%rd23], %r10;
	ld.global.u32 	%r80, [%rd3];
	add.s32 	%r81, %r80, 1;
	st.global.u32 	[%rd3], %r81;
$L__BB4_13:
	ld.global.u32 	%r11, [%rd48+4];
	div.s32 	%r82, %r11, %r29;
	mul.hi.s32 	%r83, %r82, 1717986919;
	shr.u32 	%r84, %r83, 31;
	shr.s32 	%r85, %r83, 2;
	add.s32 	%r86, %r85, %r84;
	mul.lo.s32 	%r87, %r86, 10;
	sub.s32 	%r88, %r82, %r87;
	setp.ne.s32 	%p8, %r88, %r1;
	@%p8 bra 	$L__BB4_15;
	ld.global.u32 	%r89, [%rd3];
	mul.wide.s32 	%rd24, %r89, 4;
	add.s64 	%rd25, %rd1, %rd24;
	st.global.u32 	[%rd25], %r11;
	ld.global.u32 	%r90, [%rd3];
	add.s32 	%r91, %r90, 1;
	st.global.u32 	[%rd3], %r91;
$L__BB4_15:
	ld.global.u32 	%r12, [%rd48+8];
	div.s32 	%r92, %r12, %r29;
	mul.hi.s32 	%r93, %r92, 1717986919;
	shr.u32 	%r94, %r93, 31;
	shr.s32 	%r95, %r93, 2;
	add.s32 	%r96, %r95, %r94;
	mul.lo.s32 	%r97, %r96, 10;
	sub.s32 	%r98, %r92, %r97;
	setp.ne.s32 	%p9, %r98, %r1;
	@%p9 bra 	$L__BB4_17;
	ld.global.u32 	%r99, [%rd3];
	mul.wide.s32 	%rd26, %r99, 4;
	add.s64 	%rd27, %rd1, %rd26;
	st.global.u32 	[%rd27], %r12;
	ld.global.u32 	%r100, [%rd3];
	add.s32 	%r101, %r100, 1;
	st.global.u32 	[%rd3], %r101;
$L__BB4_17:
	ld.global.u32 	%r13, [%rd48+12];
	div.s32 	%r102, %r13, %r29;
	mul.hi.s32 	%r103, %r102, 1717986919;
	shr.u32 	%r104, %r103, 31;
	shr.s32 	%r105, %r103, 2;
	add.s32 	%r106, %r105, %r104;
	mul.lo.s32 	%r107, %r106, 10;
	sub.s32 	%r108, %r102, %r107;
	setp.ne.s32 	%p10, %r108, %r1;
	@%p10 bra 	$L__BB4_19;
	ld.global.u32 	%r109, [%rd3];
	mul.wide.s32 	%rd28, %r109, 4;
	add.s64 	%rd29, %rd1, %rd28;
	st.global.u32 	[%rd29], %r13;
	ld.global.u32 	%r110, [%rd3];
	add.s32 	%r111, %r110, 1;
	st.global.u32 	[%rd3], %r111;
$L__BB4_19:
	add.s32 	%r183, %r183, 8;
	add.s64 	%rd48, %rd48, 32;
	setp.ne.s32 	%p11, %r183, 0;
	@%p11 bra 	$L__BB4_3;
$L__BB4_20:
	setp.eq.s32 	%p12, %r2, 0;
	@%p12 bra 	$L__BB4_41;
	and.b32  	%r16, %r28, 3;
	setp.lt.u32 	%p13, %r2, 4;
	@%p13 bra 	$L__BB4_31;
	mul.wide.u32 	%rd30, %r185, 4;
	add.s64 	%rd7, %rd2, %rd30;
	ld.global.u32 	%r17, [%rd7];
	div.s32 	%r112, %r17, %r29;
	mul.hi.s32 	%r113, %r112, 1717986919;
	shr.u32 	%r114, %r113, 31;
	shr.s32 	%r115, %r113, 2;
	add.s32 	%r116, %r115, %r114;
	mul.lo.s32 	%r117, %r116, 10;
	sub.s32 	%r118, %r112, %r117;
	setp.ne.s32 	%p14, %r118, %r1;
	@%p14 bra 	$L__BB4_24;
	ld.global.u32 	%r119, [%rd3];
	mul.wide.s32 	%rd31, %r119, 4;
	add.s64 	%rd32, %rd1, %rd31;
	st.global.u32 	[%rd32], %r17;
	ld.global.u32 	%r120, [%rd3];
	add.s32 	%r121, %r120, 1;
	st.global.u32 	[%rd3], %r121;
$L__BB4_24:
	ld.global.u32 	%r18, [%rd7+4];
	div.s32 	%r122, %r18, %r29;
	mul.hi.s32 	%r123, %r122, 1717986919;
	shr.u32 	%r124, %r123, 31;
	shr.s32 	%r125, %r123, 2;
	add.s32 	%r126, %r125, %r124;
	mul.lo.s32 	%r127, %r126, 10;
	sub.s32 	%r128, %r122, %r127;
	setp.ne.s32 	%p15, %r128, %r1;
	@%p15 bra 	$L__BB4_26;
	ld.global.u32 	%r129, [%rd3];
	mul.wide.s32 	%rd33, %r129, 4;
	add.s64 	%rd34, %rd1, %rd33;
	st.global.u32 	[%rd34], %r18;
	ld.global.u32 	%r130, [%rd3];
	add.s32 	%r131, %r130, 1;
	st.global.u32 	[%rd3], %r131;
$L__BB4_26:
	ld.global.u32 	%r19, [%rd7+8];
	div.s32 	%r132, %r19, %r29;
	mul.hi.s32 	%r133, %r132, 1717986919;
	shr.u32 	%r134, %r133, 31;
	shr.s32 	%r135, %r133, 2;
	add.s32 	%r136, %r135, %r134;
	mul.lo.s32 	%r137, %r136, 10;
	sub.s32 	%r138, %r132, %r137;
	setp.ne.s32 	%p16, %r138, %r1;
	@%p16 bra 	$L__BB4_28;
	ld.global.u32 	%r139, [%rd3];
	mul.wide.s32 	%rd35, %r139, 4;
	add.s64 	%rd36, %rd1, %rd35;
	st.global.u32 	[%rd36], %r19;
	ld.global.u32 	%r140, [%rd3];
	add.s32 	%r141, %r140, 1;
	st.global.u32 	[%rd3], %r141;
$L__BB4_28:
	ld.global.u32 	%r20, [%rd7+12];
	div.s32 	%r142, %r20, %r29;
	mul.hi.s32 	%r143, %r142, 1717986919;
	shr.u32 	%r144, %r143, 31;
	shr.s32 	%r145, %r143, 2;
	add.s32 	%r146, %r145, %r144;
	mul.lo.s32 	%r147, %r146, 10;
	sub.s32 	%r148, %r142, %r147;
	setp.ne.s32 	%p17, %r148, %r1;
	@%p17 bra 	$L__BB4_30;
	ld.global.u32 	%r149, [%rd3];
	mul.wide.s32 	%rd37, %r149, 4;
	add.s64 	%rd38, %rd1, %rd37;
	st.global.u32 	[%rd38], %r20;
	ld.global.u32 	%r150, [%rd3];
	add.s32 	%r151, %r150, 1;
	st.global.u32 	[%rd3], %r151;
$L__BB4_30:
	add.s32 	%r185, %r185, 4;
$L__BB4_31:
	setp.eq.s32 	%p18, %r16, 0;
	@%p18 bra 	$L__BB4_41;
	setp.eq.s32 	%p19, %r16, 1;
	@%p19 bra 	$L__BB4_38;
	mul.wide.u32 	%rd39, %r185, 4;
	add.s64 	%rd8, %rd2, %rd39;
	ld.global.u32 	%r23, [%rd8];
	div.s32 	%r152, %r23, %r29;
	mul.hi.s32 	%r153, %r152, 1717986919;
	shr.u32 	%r154, %r153, 31;
	shr.s32 	%r155, %r153, 2;
	add.s32 	%r156, %r155, %r154;
	mul.lo.s32 	%r157, %r156, 10;
	sub.s32 	%r158, %r152, %r157;
	setp.ne.s32 	%p20, %r158, %r1;
	@%p20 bra 	$L__BB4_35;
	ld.global.u32 	%r159, [%rd3];
	mul.wide.s32 	%rd40, %r159, 4;
	add.s64 	%rd41, %rd1, %rd40;
	st.global.u32 	[%rd41], %r23;
	ld.global.u32 	%r160, [%rd3];
	add.s32 	%r161, %r160, 1;
	st.global.u32 	[%rd3], %r161;
$L__BB4_35:
	ld.global.u32 	%r24, [%rd8+4];
	div.s32 	%r162, %r24, %r29;
	mul.hi.s32 	%r163, %r162, 1717986919;
	shr.u32 	%r164, %r163, 31;
	shr.s32 	%r165, %r163, 2;
	add.s32 	%r166, %r165, %r164;
	mul.lo.s32 	%r167, %r166, 10;
	sub.s32 	%r168, %r162, %r167;
	setp.ne.s32 	%p21, %r168, %r1;
	@%p21 bra 	$L__BB4_37;
	ld.global.u32 	%r169, [%rd3];
	mul.wide.s32 	%rd42, %r169, 4;
	add.s64 	%rd43, %rd1, %rd42;
	st.global.u32 	[%rd43], %r24;
	ld.global.u32 	%r170, [%rd3];
	add.s32 	%r171, %r170, 1;
	st.global.u32 	[%rd3], %r171;
$L__BB4_37:
	add.s32 	%r185, %r185, 2;
$L__BB4_38:
	and.b32  	%r172, %r28, 1;
	setp.eq.b32 	%p22, %r172, 1;
	not.pred 	%p23, %p22;
	@%p23 bra 	$L__BB4_41;
	mul.wide.u32 	%rd44, %r185, 4;
	add.s64 	%rd45, %rd2, %rd44;
	ld.global.u32 	%r27, [%rd45];
	div.s32 	%r173, %r27, %r29;
	mul.hi.s32 	%r174, %r173, 1717986919;
	shr.u32 	%r175, %r174, 31;
	shr.s32 	%r176, %r174, 2;
	add.s32 	%r177, %r176, %r175;
	mul.lo.s32 	%r178, %r177, 10;
	sub.s32 	%r179, %r173, %r178;
	setp.ne.s32 	%p24, %r179, %r1;
	@%p24 bra 	$L__BB4_41;
	ld.global.u32 	%r180, [%rd3];
	mul.wide.s32 	%rd46, %r180, 4;
	add.s64 	%rd47, %rd1, %rd46;
	st.global.u32 	[%rd47], %r27;
	ld.global.u32 	%r181, [%rd3];
	add.s32 	%r182, %r181, 1;
	st.global.u32 	[%rd3], %r182;
$L__BB4_41:
	ret;

}
	// .globl	_Z16setbucketsKernelPiS_S_iii
.visible .entry _Z16setbucketsKernelPiS_S_iii(
	.param .u64 .ptr .align 1 _Z16setbucketsKernelPiS_S_iii_param_0,
	.param .u64 .ptr .align 1 _Z16setbucketsKernelPiS_S_iii_param_1,
	.param .u64 .ptr .align 1 _Z16setbucketsKernelPiS_S_iii_param_2,
	.param .u32 _Z16setbucketsKernelPiS_S_iii_param_3,
	.param .u32 _Z16setbucketsKernelPiS_S_iii_param_4,
	.param .u32 _Z16setbucketsKernelPiS_S_iii_param_5
)
{
	.reg .pred 	%p<2>;
	.reg .b32 	%r<15>;
	.reg .b64 	%rd<13>;

	ld.param.u64 	%rd1, [_Z16setbucketsKernelPiS_S_iii_param_0];
	ld.param.u64 	%rd2, [_Z16setbucketsKernelPiS_S_iii_param_1];
	ld.param.u64 	%rd3, [_Z16setbucketsKernelPiS_S_iii_param_2];
	ld.param.u32 	%r2, [_Z16setbucketsKernelPiS_S_iii_param_3];
	ld.param.u32 	%r3, [_Z16setbucketsKernelPiS_S_iii_param_4];
	ld.param.u32 	%r4, [_Z16setbucketsKernelPiS_S_iii_param_5];
	mov.u32 	%r5, %ntid.x;
	mov.u32 	%r6, %ctaid.x;
	mov.u32 	%r7, %tid.x;
	mad.lo.s32 	%r1, %r5, %r6, %r7;
	setp.ge.s32 	%p1, %r1, %r3;
	@%p1 bra 	$L__BB5_2;
	cvta.to.global.u64 	%rd4, %rd1;
	cvta.to.global.u64 	%rd5, %rd3;
	cvta.to.global.u64 	%rd6, %rd2;
	mul.wide.s32 	%rd7, %r1, 4;
	add.s64 	%rd8, %rd4, %rd7;
	ld.global.u32 	%r8, [%rd8];
	mul.lo.s32 	%r9, %r8, %r2;
	add.s32 	%r10, %r4, 1;
	div.s32 	%r11, %r9, %r10;
	mul.wide.s32 	%rd9, %r11, 4;
	add.s64 	%rd10, %rd5, %rd9;
	atom.global.add.u32 	%r12, [%rd10], 1;
	ld.global.u32 	%r13, [%rd8];
	mad.lo.s32 	%r14, %r11, %r3, %r12;
	mul.wide.s32 	%rd11, %r14, 4;
	add.s64 	%rd12, %rd6, %rd11;
	st.global.u32 	[%rd12], %r13;
$L__BB5_2:
	ret;

}
	// .globl	_Z17sortBucketsKernelPiS_ii
.visible .entry _Z17sortBucketsKernelPiS_ii(
	.param .u64 .ptr .align 1 _Z17sortBucketsKernelPiS_ii_param_0,
	.param .u64 .ptr .align 1 _Z17sortBucketsKernelPiS_ii_param_1,
	.param .u32 _Z17sortBucketsKernelPiS_ii_param_2,
	.param .u32 _Z17sortBucketsKernelPiS_ii_param_3
)
{
	.reg .pred 	%p<6>;
	.reg .b32 	%r<21>;
	.reg .b64 	%rd<17>;

	ld.param.u64 	%rd2, [_Z17sortBucketsKernelPiS_ii_param_0];
	ld.param.u64 	%rd3, [_Z17sortBucketsKernelPiS_ii_param_1];
	ld.param.u32 	%r11, [_Z17sortBucketsKernelPiS_ii_param_2];
	ld.param.u32 	%r10, [_Z17sortBucketsKernelPiS_ii_param_3];
	mov.u32 	%r12, %ntid.x;
	mov.u32 	%r13, %ctaid.x;
	mov.u32 	%r14, %tid.x;
	mad.lo.s32 	%r1, %r12, %r13, %r14;
	setp.ge.s32 	%p1, %r1, %r11;
	@%p1 bra 	$L__BB6_7;
	cvta.to.global.u64 	%rd4, %rd3;
	cvta.to.global.u64 	%rd5, %rd2;
	mul.lo.s32 	%r15, %r10, %r1;
	mul.wide.s32 	%rd6, %r15, 4;
	add.s64 	%rd1, %rd5, %rd6;
	mul.wide.s32 	%rd7, %r1, 4;
	add.s64 	%rd8, %rd4, %rd7;
	ld.global.u32 	%r2, [%rd8];
	setp.lt.s32 	%p2, %r2, 2;
	@%p2 bra 	$L__BB6_7;
	mov.b32 	%r18, 1;
$L__BB6_3:
	mul.wide.u32 	%rd9, %r18, 4;
	add.s64 	%rd10, %rd1, %rd9;
	ld.global.u32 	%r4, [%rd10];
	mov.u32 	%r19, %r18;
$L__BB6_4:
	add.s32 	%r6, %r19, -1;
	mul.wide.u32 	%rd11, %r6, 4;
	add.s64 	%rd12, %rd1, %rd11;
	ld.global.u32 	%r7, [%rd12];
	setp.le.s32 	%p3, %r7, %r4;
	mov.u32 	%r20, %r19;
	@%p3 bra 	$L__BB6_6;
	mul.wide.u32 	%rd13, %r19, 4;
	add.s64 	%rd14, %rd1, %rd13;
	st.global.u32 	[%rd14], %r7;
	setp.gt.s32 	%p4, %r19, 1;
	mov.b32 	%r20, 0;
	mov.u32 	%r19, %r6;
	@%p4 bra 	$L__BB6_4;
$L__BB6_6:
	mul.wide.s32 	%rd15, %r20, 4;
	add.s64 	%rd16, %rd1, %rd15;
	st.global.u32 	[%rd16], %r4;
	add.s32 	%r18, %r18, 1;
	setp.ne.s32 	%p5, %r18, %r2;
	@%p5 bra 	$L__BB6_3;
$L__BB6_7:
	ret;

}
	// .globl	_Z15bitonicSortStepPiiii
.visible .entry _Z15bitonicSortStepPiiii(
	.param .u64 .ptr .align 1 _Z15bitonicSortStepPiiii_param_0,
	.param .u32 _Z15bitonicSortStepPiiii_param_1,
	.param .u32 _Z15bitonicSortStepPiiii_param_2,
	.param .u32 _Z15bitonicSortStepPiiii_param_3
)
{
	.reg .pred 	%p<5>;
	.reg .b32 	%r<13>;
	.reg .b64 	%rd<11>;

	ld.param.u64 	%rd6, [_Z15bitonicSortStepPiiii_param_0];
	ld.param.u32 	%r8, [_Z15bitonicSortStepPiiii_param_1];
	ld.param.u32 	%r7, [_Z15bitonicSortStepPiiii_param_2];
	cvta.to.global.u64 	%rd1, %rd6;
	mov.u32 	%r9, %tid.x;
	mov.u32 	%r10, %ntid.x;
	mov.u32 	%r11, %ctaid.x;
	mad.lo.s32 	%r1, %r10, %r11, %r9;
	xor.b32  	%r2, %r8, %r1;
	setp.le.u32 	%p1, %r2, %r1;
	@%p1 bra 	$L__BB7_6;
	and.b32  	%r12, %r7, %r1;
	setp.ne.s32 	%p2, %r12, 0;
	@%p2 bra 	$L__BB7_4;
	mul.wide.u32 	%rd9, %r1, 4;
	add.s64 	%rd2, %rd1, %rd9;
	ld.global.u32 	%r3, [%rd2];
	mul.wide.u32 	%rd10, %r2, 4;
	add.s64 	%rd3, %rd1, %rd10;
	ld.global.u32 	%r4, [%rd3];
	setp.le.s32 	%p4, %r3, %r4;
	@%p4 bra 	$L__BB7_6;
	st.global.u32 	[%rd2], %r4;
	st.global.u32 	[%rd3], %r3;
	bra.uni 	$L__BB7_6;
$L__BB7_4:
	mul.wide.u32 	%rd7, %r1, 4;
	add.s64 	%rd4, %rd1, %rd7;
	ld.global.u32 	%r5, [%rd4];
	mul.wide.u32 	%rd8, %r2, 4;
	add.s64 	%rd5, %rd1, %rd8;
	ld.global.u32 	%r6, [%rd5];
	setp.ge.s32 	%p3, %r5, %r6;
	@%p3 bra 	$L__BB7_6;
	st.global.u32 	[%rd4], %r6;
	st.global.u32 	[%rd5], %r5;
$L__BB7_6:
	ret;

}
	// .globl	_Z25bitonicCompareAndSwapEvenPiiii
.visible .entry _Z25bitonicCompareAndSwapEvenPiiii(
	.param .u64 .ptr .align 1 _Z25bitonicCompareAndSwapEvenPiiii_param_0,
	.param .u32 _Z25bitonicCompareAndSwapEvenPiiii_param_1,
	.param .u32 _Z25bitonicCompareAndSwapEvenPiiii_param_2,
	.param .u32 _Z25bitonicCompareAndSwapEvenPiiii_param_3
)
{
	.reg .pred 	%p<6>;
	.reg .b32 	%r<12>;
	.reg .b64 	%rd<7>;

	ld.param.u64 	%rd3, [_Z25bitonicCompareAndSwapEvenPiiii_param_0];
	ld.param.u32 	%r7, [_Z25bitonicCompareAndSwapEvenPiiii_param_1];
	ld.param.u32 	%r5, [_Z25bitonicCompareAndSwapEvenPiiii_param_2];
	ld.param.u32 	%r6, [_Z25bitonicCompareAndSwapEvenPiiii_param_3];
	mov.u32 	%r8, %tid.x;
	mov.u32 	%r9, %ntid.x;
	mov.u32 	%r10, %ctaid.x;
	mad.lo.s32 	%r1, %r9, %r10, %r8;
	xor.b32  	%r2, %r7, %r1;
	setp.le.u32 	%p1, %r2, %r1;
	@%p1 bra 	$L__BB8_4;
	and.b32  	%r11, %r5, %r1;
	setp.ne.s32 	%p2, %r11, 0;
	setp.ge.u32 	%p3, %r1, %r6;
	or.pred  	%p4, %p2, %p3;
	@%p4 bra 	$L__BB8_4;
	cvta.to.global.u64 	%rd4, %rd3;
	mul.wide.u32 	%rd5, %r1, 4;
	add.s64 	%rd1, %rd4, %rd5;
	ld.global.u32 	%r3, [%rd1];
	mul.wide.u32 	%rd6, %r2, 4;
	add.s64 	%rd2, %rd4, %rd6;
	ld.global.u32 	%r4, [%rd2];
	setp.le.s32 	%p5, %r3, %r4;
	@%p5 bra 	$L__BB8_4;
	st.global.u32 	[%rd1], %r4;
	st.global.u32 	[%rd2], %r3;
$L__BB8_4:
	ret;

}
	// .globl	_Z24bitonicCompareAndSwapOddPiiii
.visible .entry _Z24bitonicCompareAndSwapOddPiiii(
	.param .u64 .ptr .align 1 _Z24bitonicCompareAndSwapOddPiiii_param_0,
	.param .u32 _Z24bitonicCompareAndSwapOddPiiii_param_1,
	.param .u32 _Z24bitonicCompareAndSwapOddPiiii_param_2,
	.param .u32 _Z24bitonicCompareAndSwapOddPiiii_param_3
)
{
	.reg .pred 	%p<6>;
	.reg .b32 	%r<12>;
	.reg .b64 	%rd<7>;

	ld.param.u64 	%rd3, [_Z24bitonicCompareAndSwapOddPiiii_param_0];
	ld.param.u32 	%r7, [_Z24bitonicCompareAndSwapOddPiiii_param_1];
	ld.param.u32 	%r5, [_Z24bitonicCompareAndSwapOddPiiii_param_2];
	ld.param.u32 	%r6, [_Z24bitonicCompareAndSwapOddPiiii_param_3];
	mov.u32 	%r8, %tid.x;
	mov.u32 	%r9, %ntid.x;
	mov.u32 	%r10, %ctaid.x;
	mad.lo.s32 	%r1, %r9, %r10, %r8;
	xor.b32  	%r2, %r7, %r1;
	setp.le.u32 	%p1, %r2, %r1;
	@%p1 bra 	$L__BB9_4;
	and.b32  	%r11, %r5, %r1;
	setp.eq.s32 	%p2, %r11, 0;
	setp.ge.u32 	%p3, %r1, %r6;
	or.pred  	%p4, %p2, %p3;
	@%p4 bra 	$L__BB9_4;
	cvta.to.global.u64 	%rd4, %rd3;
	mul.wide.u32 	%rd5, %r1, 4;
	add.s64 	%rd1, %rd4, %rd5;
	ld.global.u32 	%r3, [%rd1];
	mul.wide.u32 	%rd6, %r2, 4;
	add.s64 	%rd2, %rd4, %rd6;
	ld.global.u32 	%r4, [%rd2];
	setp.ge.s32 	%p5, %r3, %r4;
	@%p5 bra 	$L__BB9_4;
	st.global.u32 	[%rd1], %r4;
	st.global.u32 	[%rd2], %r3;
$L__BB9_4:
	ret;

}
	// .globl	_Z14evenSortKernelPii
.visible .entry _Z14evenSortKernelPii(
	.param .u64 .ptr .align 1 _Z14evenSortKernelPii_param_0,
	.param .u32 _Z14evenSortKernelPii_param_1
)
{
	.reg .pred 	%p<3>;
	.reg .b32 	%r<10>;
	.reg .b64 	%rd<5>;

	ld.param.u64 	%rd2, [_Z14evenSortKernelPii_param_0];
	ld.param.u32 	%r4, [_Z14evenSortKernelPii_param_1];
	mov.u32 	%r5, %tid.x;
	mov.u32 	%r6, %ntid.x;
	mov.u32 	%r7, %ctaid.x;
	mad.lo.s32 	%r8, %r6, %r7, %r5;
	shl.b32 	%r1, %r8, 1;
	add.s32 	%r9, %r4, -1;
	setp.ge.s32 	%p1, %r1, %r9;
	@%p1 bra 	$L__BB10_3;
	cvta.to.global.u64 	%rd3, %rd2;
	mul.wide.s32 	%rd4, %r1, 4;
	add.s64 	%rd1, %rd3, %rd4;
	ld.global.u32 	%r2, [%rd1];
	ld.global.u32 	%r3, [%rd1+4];
	setp.le.s32 	%p2, %r2, %r3;
	@%p2 bra 	$L__BB10_3;
	st.global.u32 	[%rd1], %r3;
	st.global.u32 	[%rd1+4], %r2;
$L__BB10_3:
	ret;

}
	// .globl	_Z13oddSortKernelPii
.visible .entry _Z13oddSortKernelPii(
	.param .u64 .ptr .align 1 _Z13oddSortKernelPii_param_0,
	.param .u32 _Z13oddSortKernelPii_param_1
)
{
	.reg .pred 	%p<3>;
	.reg .b32 	%r<11>;
	.reg .b64 	%rd<5>;

	ld.param.u64 	%rd2, [_Z13oddSortKernelPii_param_0];
	ld.param.u32 	%r4, [_Z13oddSortKernelPii_param_1];
	mov.u32 	%r5, %tid.x;
	mov.u32 	%r6, %ntid.x;
	mov.u32 	%r7, %ctaid.x;
	mad.lo.s32 	%r8, %r6, %r7, %r5;
	shl.b32 	%r1, %r8, 1;
	or.b32  	%r9, %r1, 1;
	add.s32 	%r10, %r4, -1;
	setp.ge.s32 	%p1, %r9, %r10;
	@%p1 bra 	$L__BB11_3;
	cvta.to.global.u64 	%rd3, %rd2;
	mul.wide.s32 	%rd4, %r1, 4;
	add.s64 	%rd1, %rd3, %rd4;
	ld.global.u32 	%r2, [%rd1+4];
	ld.global.u32 	%r3, [%rd1+8];
	setp.le.s32 	%p2, %r2, %r3;
	@%p2 bra 	$L__BB11_3;
	st.global.u32 	[%rd1+4], %r3;
	st.global.u32 	[%rd1+8], %r2;
$L__BB11_3:
	ret;

}


// ===== COMPILED SASS (sm_100) =====

	.target	sm_100

	.elftype	@"ET_EXEC"


//--------------------- .note.nv.tkinfo           --------------------------
	.section	.note.nv.tkinfo,"",@"SHT_NOTE"
	.sectionflags	@"SHF_NOTE_NV_TKINFO"
	.tkinfo
        /*0018*/ 	.word	0x00000002
        /*0030*/ 	.string	""
        /*0030*/ 	.string	"ptxas"
        /*0030*/ 	.string	"Cuda compilation tools, release 13.0, V13.0.88"
        /*0030*/ 	.string	"Build cuda_13.0.r13.0/compiler.36424714_0"
        /*0030*/ 	.string	"-arch sm_100 -m 64 "



//--------------------- .note.nv.cuinfo           --------------------------
	.section	.note.nv.cuinfo,"",@"SHT_NOTE"
	.sectionflags	@"SHF_NOTE_NV_CUINFO"
        /*0018*/ 	.short	0x0002
        /*001a*/ 	.short	0x0064
        /*001c*/ 	.short	0x0082
	.zero		2


//--------------------- .nv.info                  --------------------------
	.section	.nv.info,"",@"SHT_CUDA_INFO"
	.align	4


	//----- nvinfo : EIATTR_REGCOUNT
	.align		4
        /*0000*/ 	.byte	0x04, 0x2f
        /*0002*/ 	.short	(.L_1 - .L_0)
	.align		4
.L_0:
        /*0004*/ 	.word	index@(_Z12count_digitsPiS_iiii)
        /*0008*/ 	.word	0x0000001a


	//----- nvinfo : EIATTR_FRAME_SIZE
	.align		4
.L_1:
        /*000c*/ 	.byte	0x04, 0x11
        /*000e*/ 	.short	(.L_3 - .L_2)
	.align		4
.L_2:
        /*0010*/ 	.word	index@(_Z12count_digitsPiS_iiii)
        /*0014*/ 	.word	0x00000000


	//----- nvinfo : EIATTR_REGCOUNT
	.align		4
.L_3:
        /*0018*/ 	.byte	0x04, 0x2f
        /*001a*/ 	.short	(.L_5 - .L_4)
	.align		4
.L_4:
        /*001c*/ 	.word	index@(_Z10sum_countsPiS_ii)
        /*0020*/ 	.word	0x00000020


	//----- nvinfo : EIATTR_FRAME_SIZE
	.align		4
.L_5:
        /*0024*/ 	.byte	0x04, 0x11
        /*0026*/ 	.short	(.L_7 - .L_6)
	.align		4
.L_6:
        /*0028*/ 	.word	index@(_Z10sum_countsPiS_ii)
        /*002c*/ 	.word	0x00000000


	//----- nvinfo : EIATTR_REGCOUNT
	.align		4
.L_7:
        /*0030*/ 	.byte	0x04, 0x2f
        /*0032*/ 	.short	(.L_9 - .L_8)
	.align		4
.L_8:
        /*0034*/ 	.word	index@(_Z9prefixSumPii)
        /*0038*/ 	.word	0x0000000e


	//----- nvinfo : EIATTR_FRAME_SIZE
	.align		4
.L_9:
        /*003c*/ 	.byte	0x04, 0x11
        /*003e*/ 	.short	(.L_11 - .L_10)
	.align		4
.L_10:
        /*0040*/ 	.word	index@(_Z9prefixSumPii)
        /*0044*/ 	.word	0x00000000


	//----- nvinfo : EIATTR_REGCOUNT
	.align		4
.L_11:
        /*0048*/ 	.byte	0x04, 0x2f
        /*004a*/ 	.short	(.L_13 - .L_12)
	.align		4
.L_12:
        /*004c*/ 	.word	index@(_Z10shiftRightPii)
        /*0050*/ 	.word	0x0000001c


	//----- nvinfo : EIATTR_FRAME_SIZE
	.align		4
.L_13:
        /*0054*/ 	.byte	0x04, 0x11
        /*0056*/ 	.short	(.L_15 - .L_14)
	.align		4
.L_14:
        /*0058*/ 	.word	index@(_Z10shiftRightPii)
        /*005c*/ 	.word	0x00000000


	//----- nvinfo : EIATTR_REGCOUNT
	.align		4
.L_15:
        /*0060*/ 	.byte	0x04, 0x2f
        /*0062*/ 	.short	(.L_17 - .L_16)
	.align		4
.L_16:
        /*0064*/ 	.word	index@(_Z10sortKernelPiS_S_ii)
        /*0068*/ 	.word	0x00000017


	//----- nvinfo : EIATTR_FRAME_SIZE
	.align		4
.L_17:
        /*006c*/ 	.byte	0x04, 0x11
        /*006e*/ 	.short	(.L_19 - .L_18)
	.align		4
.L_18:
        /*0070*/ 	.word	index@(_Z10sortKernelPiS_S_ii)
        /*0074*/ 	.word	0x00000000


	//----- nvinfo : EIATTR_REGCOUNT
	.align		4
.L_19:
        /*0078*/ 	.byte	0x04, 0x2f
        /*007a*/ 	.short	(.L_21 - .L_20)
	.align		4
.L_20:
        /*007c*/ 	.word	index@(_Z16setbucketsKernelPiS_S_iii)
        /*0080*/ 	.word	0x0000000e


	//----- nvinfo : EIATTR_FRAME_SIZE
	.align		4
.L_21:
        /*0084*/ 	.byte	0x04, 0x11
        /*0086*/ 	.short	(.L_23 - .L_22)
	.align		4
.L_22:
        /*0088*/ 	.word	index@(_Z16setbucketsKernelPiS_S_iii)
        /*008c*/ 	.word	0x00000000


	//----- nvinfo : EIATTR_REGCOUNT
	.align		4
.L_23:
        /*0090*/ 	.byte	0x04, 0x2f
        /*0092*/ 	.short	(.L_25 - .L_24)
	.align		4
.L_24:
        /*0094*/ 	.word	index@(_Z17sortBucketsKernelPiS_ii)
        /*0098*/ 	.word	0x00000010


	//----- nvinfo : EIATTR_FRAME_SIZE
	.align		4
.L_25:
        /*009c*/ 	.byte	0x04, 0x11
        /*009e*/ 	.short	(.L_27 - .L_26)
	.align		4
.L_26:
        /*00a0*/ 	.word	index@(_Z17sortBucketsKernelPiS_ii)
        /*00a4*/ 	.word	0x00000000


	//----- nvinfo : EIATTR_REGCOUNT
	.align		4
.L_27:
        /*00a8*/ 	.byte	0x04, 0x2f
        /*00aa*/ 	.short	(.L_29 - .L_28)
	.align		4
.L_28:
        /*00ac*/ 	.word	index@(_Z15bitonicSortStepPiiii)
        /*00b0*/ 	.word	0x0000000c


	//----- nvinfo : EIATTR_FRAME_SIZE
	.align		4
.L_29:
        /*00b4*/ 	.byte	0x04, 0x11
        /*00b6*/ 	.short	(.L_31 - .L_30)
	.align		4
.L_30:
        /*00b8*/ 	.word	index@(_Z15bitonicSortStepPiiii)
        /*00bc*/ 	.word	0x00000000


	//----- nvinfo : EIATTR_REGCOUNT
	.align		4
.L_31:
        /*00c0*/ 	.byte	0x04, 0x2f
        /*00c2*/ 	.short	(.L_33 - .L_32)
	.align		4
.L_32:
        /*00c4*/ 	.word	index@(_Z25bitonicCompareAndSwapEvenPiiii)
        /*00c8*/ 	.word	0x0000000a


	//----- nvinfo : EIATTR_FRAME_SIZE
	.align		4
.L_33:
        /*00cc*/ 	.byte	0x04, 0x11
        /*00ce*/ 	.short	(.L_35 - .L_34)
	.align		4
.L_34:
        /*00d0*/ 	.word	index@(_Z25bitonicCompareAndSwapEvenPiiii)
        /*00d4*/ 	.word	0x00000000


	//----- nvinfo : EIATTR_REGCOUNT
	.align		4
.L_35:
        /*00d8*/ 	.byte	0x04, 0x2f
        /*00da*/ 	.short	(.L_37 - .L_36)
	.align		4
.L_36:
        /*00dc*/ 	.word	index@(_Z24bitonicCompareAndSwapOddPiiii)
        /*00e0*/ 	.word	0x0000000a


	//----- nvinfo : EIATTR_FRAME_SIZE
	.align		4
.L_37:
        /*00e4*/ 	.byte	0x04, 0x11
        /*00e6*/ 	.short	(.L_39 - .L_38)
	.align		4
.L_38:
        /*00e8*/ 	.word	index@(_Z24bitonicCompareAndSwapOddPiiii)
        /*00ec*/ 	.word	0x00000000


	//----- nvinfo : EIATTR_REGCOUNT
	.align		4
.L_39:
        /*00f0*/ 	.byte	0x04, 0x2f
        /*00f2*/ 	.short	(.L_41 - .L_40)
	.align		4
.L_40:
        /*00f4*/ 	.word	index@(_Z14evenSortKernelPii)
        /*00f8*/ 	.word	0x00000008


	//----- nvinfo : EIATTR_FRAME_SIZE
	.align		4
.L_41:
        /*00fc*/ 	.byte	0x04, 0x11
        /*00fe*/ 	.short	(.L_43 - .L_42)
	.align		4
.L_42:
        /*0100*/ 	.word	index@(_Z14evenSortKernelPii)
        /*0104*/ 	.word	0x00000000


	//----- nvinfo : EIATTR_REGCOUNT
	.align		4
.L_43:
        /*0108*/ 	.byte	0x04, 0x2f
        /*010a*/ 	.short	(.L_45 - .L_44)
	.align		4
.L_44:
        /*010c*/ 	.word	index@(_Z13oddSortKernelPii)
        /*0110*/ 	.word	0x00000008


	//----- nvinfo : EIATTR_FRAME_SIZE
	.align		4
.L_45:
        /*0114*/ 	.byte	0x04, 0x11
        /*0116*/ 	.short	(.L_47 - .L_46)
	.align		4
.L_46:
        /*0118*/ 	.word	index@(_Z13oddSortKernelPii)
        /*011c*/ 	.word	0x00000000


	//----- nvinfo : EIATTR_MIN_STACK_SIZE
	.align		4
.L_47:
        /*0120*/ 	.byte	0x04, 0x12
        /*0122*/ 	.short	(.L_49 - .L_48)
	.align		4
.L_48:
        /*0124*/ 	.word	index@(_Z13oddSortKernelPii)
        /*0128*/ 	.word	0x00000000


	//----- nvinfo : EIATTR_MIN_STACK_SIZE
	.align		4
.L_49:
        /*012c*/ 	.byte	0x04, 0x12
        /*012e*/ 	.short	(.L_51 - .L_50)
	.align		4
.L_50:
        /*0130*/ 	.word	index@(_Z14evenSortKernelPii)
        /*0134*/ 	.word	0x00000000


	//----- nvinfo : EIATTR_MIN_STACK_SIZE
	.align		4
.L_51:
        /*0138*/ 	.byte	0x04, 0x12
        /*013a*/ 	.short	(.L_53 - .L_52)
	.align		4
.L_52:
        /*013c*/ 	.word	index@(_Z24bitonicCompareAndSwapOddPiiii)
        /*0140*/ 	.word	0x00000000


	//----- nvinfo : EIATTR_MIN_STACK_SIZE
	.align		4
.L_53:
        /*0144*/ 	.byte	0x04, 0x12
        /*0146*/ 	.short	(.L_55 - .L_54)
	.align		4
.L_54:
        /*0148*/ 	.word	index@(_Z25bitonicCompareAndSwapEvenPiiii)
        /*014c*/ 	.word	0x00000000


	//----- nvinfo : EIATTR_MIN_STACK_SIZE
	.align		4
.L_55:
        /*0150*/ 	.byte	0x04, 0x12
        /*0152*/ 	.short	(.L_57 - .L_56)
	.align		4
.L_56:
        /*0154*/ 	.word	index@(_Z15bitonicSortStepPiiii)
        /*0158*/ 	.word	0x00000000


	//----- nvinfo : EIATTR_MIN_STACK_SIZE
	.align		4
.L_57:
        /*015c*/ 	.byte	0x04, 0x12
        /*015e*/ 	.short	(.L_59 - .L_58)
	.align		4
.L_58:
        /*0160*/ 	.word	index@(_Z17sortBucketsKernelPiS_ii)
        /*0164*/ 	.word	0x00000000


	//----- nvinfo : EIATTR_MIN_STACK_SIZE
	.align		4
.L_59:
        /*0168*/ 	.byte	0x04, 0x12
        /*016a*/ 	.short	(.L_61 - .L_60)
	.align		4
.L_60:
        /*016c*/ 	.word	index@(_Z16setbucketsKernelPiS_S_iii)
        /*0170*/ 	.word	0x00000000


	//----- nvinfo : EIATTR_MIN_STACK_SIZE
	.align		4
.L_61:
        /*0174*/ 	.byte	0x04, 0x12
        /*0176*/ 	.short	(.L_63 - .L_62)
	.align		4
.L_62:
        /*0178*/ 	.word	index@(_Z10sortKernelPiS_S_ii)
        /*017c*/ 	.word	0x00000000


	//----- nvinfo : EIATTR_MIN_STACK_SIZE
	.align		4
.L_63:
        /*0180*/ 	.byte	0x04, 0x12
        /*0182*/ 	.short	(.L_65 - .L_64)
	.align		4
.L_64:
        /*0184*/ 	.word	index@(_Z10shiftRightPii)
        /*0188*/ 	.word	0x00000000


	//----- nvinfo : EIATTR_MIN_STACK_SIZE
	.align		4
.L_65:
        /*018c*/ 	.byte	0x04, 0x12
        /*018e*/ 	.short	(.L_67 - .L_66)
	.align		4
.L_66:
        /*0190*/ 	.word	index@(_Z9prefixSumPii)
        /*0194*/ 	.word	0x00000000


	//----- nvinfo : EIATTR_MIN_STACK_SIZE
	.align		4
.L_67:
        /*0198*/ 	.byte	0x04, 0x12
        /*019a*/ 	.short	(.L_69 - .L_68)
	.align		4
.L_68:
        /*019c*/ 	.word	index@(_Z10sum_countsPiS_ii)
        /*01a0*/ 	.word	0x00000000


	//----- nvinfo : EIATTR_MIN_STACK_SIZE
	.align		4
.L_69:
        /*01a4*/ 	.byte	0x04, 0x12
        /*01a6*/ 	.short	(.L_71 - .L_70)
	.align		4
.L_70:
        /*01a8*/ 	.word	index@(_Z12count_digitsPiS_iiii)
        /*01ac*/ 	.word	0x00000000
.L_71:


//--------------------- .nv.compat                --------------------------
	.section	.nv.compat,"",@"SHT_CUDA_COMPAT_INFO"
	.align	4
        /*0000*/ 	.byte	0x02, 0x09, 0x00, 0x00, 0x02, 0x02, 0x01, 0x00, 0x02, 0x05, 0x05, 0x00, 0x03, 0x07, 0x01, 0x01
        /*0010*/ 	.byte	0x02, 0x03, 0x00, 0x00, 0x02, 0x06, 0x01, 0x00, 0x04, 0x0b, 0x08, 0x00, 0x09, 0x00, 0x00, 0x00
        /*0020*/ 	.byte	0x00, 0x00, 0x00, 0x00


//--------------------- .nv.info._Z13oddSortKernelPii --------------------------
	.section	.nv.info._Z13oddSortKernelPii,"",@"SHT_CUDA_INFO"
	.sectionflags	@""
	.align	4


	//----- nvinfo : EIATTR_CUDA_API_VERSION
	.align		4
        /*0000*/ 	.byte	0x04, 0x37
        /*0002*/ 	.short	(.L_73 - .L_72)
.L_72:
        /*0004*/ 	.word	0x00000082


	//----- nvinfo : EIATTR_KPARAM_INFO
	.align		4
.L_73:
        /*0008*/ 	.byte	0x04, 0x17
        /*000a*/ 	.short	(.L_75 - .L_74)
.L_74:
        /*000c*/ 	.word	0x00000000
        /*0010*/ 	.short	0x0001
        /*0012*/ 	.short	0x0008
        /*0014*/ 	.byte	0x00, 0xf0, 0x11, 0x00


	//----- nvinfo : EIATTR_KPARAM_INFO
	.align		4
.L_75:
        /*0018*/ 	.byte	0x04, 0x17
        /*001a*/ 	.short	(.L_77 - .L_76)
.L_76:
        /*001c*/ 	.word	0x00000000
        /*0020*/ 	.short	0x0000
        /*0022*/ 	.short	0x0000
        /*0024*/ 	.byte	0x00, 0xf5, 0x21, 0x00


	//----- nvinfo : EIATTR_SPARSE_MMA_MASK
	.align		4
.L_77:
        /*0028*/ 	.byte	0x03, 0x50
        /*002a*/ 	.short	0x0000


	//----- nvinfo : EIATTR_MAXREG_COUNT
	.align		4
        /*002c*/ 	.byte	0x03, 0x1b
        /*002e*/ 	.short	0x00ff


	//----- nvinfo : EIATTR_MERCURY_ISA_VERSION
	.align		4
        /*0030*/ 	.byte	0x03, 0x5f
        /*0032*/ 	.short	0x0101


	//----- nvinfo : EIATTR_VRC_CTA_INIT_COUNT
	.align		4
        /*0034*/ 	.byte	0x02, 0x4a
	.zero		1
	.zero		1


	//----- nvinfo : EIATTR_EXIT_INSTR_OFFSETS
	.align		4
        /*0038*/ 	.byte	0x04, 0x1c
        /*003a*/ 	.short	(.L_79 - .L_78)


	//   ....[0]....
.L_78:
        /*003c*/ 	.word	0x000000a0


	//   ....[1]....
        /*0040*/ 	.word	0x00000110


	//   ....[2]....
        /*0044*/ 	.word	0x00000140


	//----- nvinfo : EIATTR_CBANK_PARAM_SIZE
	.align		4
.L_79:
        /*0048*/ 	.byte	0x03, 0x19
        /*004a*/ 	.short	0x000c


	//----- nvinfo : EIATTR_PARAM_CBANK
	.align		4
        /*004c*/ 	.byte	0x04, 0x0a
        /*004e*/ 	.short	(.L_81 - .L_80)
	.align		4
.L_80:
        /*0050*/ 	.word	index@(.nv.constant0._Z13oddSortKernelPii)
        /*0054*/ 	.short	0x0380
        /*0056*/ 	.short	0x000c


	//----- nvinfo : EIATTR_SW_WAR
	.align		4
.L_81:
        /*0058*/ 	.byte	0x04, 0x36
        /*005a*/ 	.short	(.L_83 - .L_82)
.L_82:
        /*005c*/ 	.word	0x00000008
.L_83:


//--------------------- .nv.info._Z14evenSortKernelPii --------------------------
	.section	.nv.info._Z14evenSortKernelPii,"",@"SHT_CUDA_INFO"
	.sectionflags	@""
	.align	4


	//----- nvinfo : EIATTR_CUDA_API_VERSION
	.align		4
        /*0000*/ 	.byte	0x04, 0x37
        /*0002*/ 	.short	(.L_85 - .L_84)
.L_84:
        /*0004*/ 	.word	0x00000082


	//----- nvinfo : EIATTR_KPARAM_INFO
	.align		4
.L_85:
        /*0008*/ 	.byte	0x04, 0x17
        /*000a*/ 	.short	(.L_87 - .L_86)
.L_86:
        /*000c*/ 	.word	0x00000000
        /*0010*/ 	.short	0x0001
        /*0012*/ 	.short	0x0008
        /*0014*/ 	.byte	0x00, 0xf0, 0x11, 0x00


	//----- nvinfo : EIATTR_KPARAM_INFO
	.align		4
.L_87:
        /*0018*/ 	.byte	0x04, 0x17
        /*001a*/ 	.short	(.L_89 - .L_88)
.L_88:
        /*001c*/ 	.word	0x00000000
        /*0020*/ 	.short	0x0000
        /*0022*/ 	.short	0x0000
        /*0024*/ 	.byte	0x00, 0xf5, 0x21, 0x00


	//----- nvinfo : EIATTR_SPARSE_MMA_MASK
	.align		4
.L_89:
        /*0028*/ 	.byte	0x03, 0x50
        /*002a*/ 	.short	0x0000


	//----- nvinfo : EIATTR_MAXREG_COUNT
	.align		4
        /*002c*/ 	.byte	0x03, 0x1b
        /*002e*/ 	.short	0x00ff


	//----- nvinfo : EIATTR_MERCURY_ISA_VERSION
	.align		4
        /*0030*/ 	.byte	0x03, 0x5f
        /*0032*/ 	.short	0x0101


	//----- nvinfo : EIATTR_VRC_CTA_INIT_COUNT
	.align		4
        /*0034*/ 	.byte	0x02, 0x4a
	.zero		1
	.zero		1


	//----- nvinfo : EIATTR_EXIT_INSTR_OFFSETS
	.align		4
        /*0038*/ 	.byte	0x04, 0x1c
        /*003a*/ 	.short	(.L_91 - .L_90)


	//   ....[0]....
.L_90:
        /*003c*/ 	.word	0x00000090


	//   ....[1]....
        /*0040*/ 	.word	0x00000100


	//   ....[2]....
        /*0044*/ 	.word	0x00000130


	//----- nvinfo : EIATTR_CBANK_PARAM_SIZE
	.align		4
.L_91:
        /*0048*/ 	.byte	0x03, 0x19
        /*004a*/ 	.short	0x000c


	//----- nvinfo : EIATTR_PARAM_CBANK
	.align		4
        /*004c*/ 	.byte	0x04, 0x0a
        /*004e*/ 	.short	(.L_93 - .L_92)
	.align		4
.L_92:
        /*0050*/ 	.word	index@(.nv.constant0._Z14evenSortKernelPii)
        /*0054*/ 	.short	0x0380
        /*0056*/ 	.short	0x000c


	//----- nvinfo : EIATTR_SW_WAR
	.align		4
.L_93:
        /*0058*/ 	.byte	0x04, 0x36
        /*005a*/ 	.short	(.L_95 - .L_94)
.L_94:
        /*005c*/ 	.word	0x00000008
.L_95:


//--------------------- .nv.info._Z24bitonicCompareAndSwapOddPiiii --------------------------
	.section	.nv.info._Z24bitonicCompareAndSwapOddPiiii,"",@"SHT_CUDA_INFO"
	.sectionflags	@""
	.align	4


	//----- nvinfo : EIATTR_CUDA_API_VERSION
	.align		4
        /*0000*/ 	.byte	0x04, 0x37
        /*0002*/ 	.short	(.L_97 - .L_96)
.L_96:
        /*0004*/ 	.word	0x00000082


	//----- nvinfo : EIATTR_KPARAM_INFO
	.align		4
.L_97:
        /*0008*/ 	.byte	0x04, 0x17
        /*000a*/ 	.short	(.L_99 - .L_98)
.L_98:
        /*000c*/ 	.word	0x00000000
        /*0010*/ 	.short	0x0003
        /*0012*/ 	.short	0x0010
        /*0014*/ 	.byte	0x00, 0xf0, 0x11, 0x00


	//----- nvinfo : EIATTR_KPARAM_INFO
	.align		4
.L_99:
        /*0018*/ 	.byte	0x04, 0x17
        /*001a*/ 	.short	(.L_101 - .L_100)
.L_100:
        /*001c*/ 	.word	0x00000000
        /*0020*/ 	.short	0x0002
        /*0022*/ 	.short	0x000c
        /*0024*/ 	.byte	0x00, 0xf0, 0x11, 0x00


	//----- nvinfo : EIATTR_KPARAM_INFO
	.align		4
.L_101:
        /*0028*/ 	.byte	0x04, 0x17
        /*002a*/ 	.short	(.L_103 - .L_102)
.L_102:
        /*002c*/ 	.word	0x00000000
        /*0030*/ 	.short	0x0001
        /*0032*/ 	.short	0x0008
        /*0034*/ 	.byte	0x00, 0xf0, 0x11, 0x00


	//----- nvinfo : EIATTR_KPARAM_INFO
	.align		4
.L_103:
        /*0038*/ 	.byte	0x04, 0x17
        /*003a*/ 	.short	(.L_105 - .L_104)
.L_104:
        /*003c*/ 	.word	0x00000000
        /*0040*/ 	.short	0x0000
        /*0042*/ 	.short	0x0000
        /*0044*/ 	.byte	0x00, 0xf5, 0x21, 0x00


	//----- nvinfo : EIATTR_SPARSE_MMA_MASK
	.align		4
.L_105:
        /*0048*/ 	.byte	0x03, 0x50
        /*004a*/ 	.short	0x0000


	//----- nvinfo : EIATTR_MAXREG_COUNT
	.align		4
        /*004c*/ 	.byte	0x03, 0x1b
        /*004e*/ 	.short	0x00ff


	//----- nvinfo : EIATTR_MERCURY_ISA_VERSION
	.align		4
        /*0050*/ 	.byte	0x03, 0x5f
        /*0052*/ 	.short	0x0101


	//----- nvinfo : EIATTR_VRC_CTA_INIT_COUNT
	.align		4
        /*0054*/ 	.byte	0x02, 0x4a
	.zero		1
	.zero		1


	//----- nvinfo : EIATTR_EXIT_INSTR_OFFSETS
	.align		4
        /*0058*/ 	.byte	0x04, 0x1c
        /*005a*/ 	.short	(.L_107 - .L_106)


	//   ....[0]....
.L_106:
        /*005c*/ 	.word	0x00000080


	//   ....[1]....
        /*0060*/ 	.word	0x000000d0


	//   ....[2]....
        /*0064*/ 	.word	0x00000150


	//   ....[3]....
        /*0068*/ 	.word	0x00000180


	//----- nvinfo : EIATTR_CBANK_PARAM_SIZE
	.align		4
.L_107:
        /*006c*/ 	.byte	0x03, 0x19
        /*006e*/ 	.short	0x0014


	//----- nvinfo : EIATTR_PARAM_CBANK
	.align		4
        /*0070*/ 	.byte	0x04, 0x0a
        /*0072*/ 	.short	(.L_109 - .L_108)
	.align		4
.L_108:
        /*0074*/ 	.word	index@(.nv.constant0._Z24bitonicCompareAndSwapOddPiiii)
        /*0078*/ 	.short	0x0380
        /*007a*/ 	.short	0x0014


	//----- nvinfo : EIATTR_SW_WAR
	.align		4
.L_109:
        /*007c*/ 	.byte	0x04, 0x36
        /*007e*/ 	.short	(.L_111 - .L_110)
.L_110:
        /*0080*/ 	.word	0x00000008
.L_111:


//--------------------- .nv.info._Z25bitonicCompareAndSwapEvenPiiii --------------------------
	.section	.nv.info._Z25bitonicCompareAndSwapEvenPiiii,"",@"SHT_CUDA_INFO"
	.sectionflags	@""
	.align	4


	//----- nvinfo : EIATTR_CUDA_API_VERSION
	.align		4
        /*0000*/ 	.byte	0x04, 0x37
        /*0002*/ 	.short	(.L_113 - .L_112)
.L_112:
        /*0004*/ 	.word	0x00000082


	//----- nvinfo : EIATTR_KPARAM_INFO
	.align		4
.L_113:
        /*0008*/ 	.byte	0x04, 0x17
        /*000a*/ 	.short	(.L_115 - .L_114)
.L_114:
        /*000c*/ 	.word	0x00000000
        /*0010*/ 	.short	0x0003
        /*0012*/ 	.short	0x0010
        /*0014*/ 	.byte	0x00, 0xf0, 0x11, 0x00


	//----- nvinfo : EIATTR_KPARAM_INFO
	.align		4
.L_115:
        /*0018*/ 	.byte	0x04, 0x17
        /*001a*/ 	.short	(.L_117 - .L_116)
.L_116:
        /*001c*/ 	.word	0x00000000
        /*0020*/ 	.short	0x0002
        /*0022*/ 	.short	0x000c
        /*0024*/ 	.byte	0x00, 0xf0, 0x11, 0x00


	//----- nvinfo : EIATTR_KPARAM_INFO
	.align		4
.L_117:
        /*0028*/ 	.byte	0x04, 0x17
        /*002a*/ 	.short	(.L_119 - .L_118)
.L_118:
        /*002c*/ 	.word	0x00000000
        /*0030*/ 	.short	0x0001
        /*0032*/ 	.short	0x0008
        /*0034*/ 	.byte	0x00, 0xf0, 0x11, 0x00


	//----- nvinfo : EIATTR_KPARAM_INFO
	.align		4
.L_119:
        /*0038*/ 	.byte	0x04, 0x17
        /*003a*/ 	.short	(.L_121 - .L_120)
.L_120:
        /*003c*/ 	.word	0x00000000
        /*0040*/ 	.short	0x0000
        /*0042*/ 	.short	0x0000
        /*0044*/ 	.byte	0x00, 0xf5, 0x21, 0x00


	//----- nvinfo : EIATTR_SPARSE_MMA_MASK
	.align		4
.L_121:
        /*0048*/ 	.byte	0x03, 0x50
        /*004a*/ 	.short	0x0000


	//----- nvinfo : EIATTR_MAXREG_COUNT
	.align		4
        /*004c*/ 	.byte	0x03, 0x1b
        /*004e*/ 	.short	0x00ff


	//----- nvinfo : EIATTR_MERCURY_ISA_VERSION
	.align		4
        /*0050*/ 	.byte	0x03, 0x5f
        /*0052*/ 	.short	0x0101


	//----- nvinfo : EIATTR_VRC_CTA_INIT_COUNT
	.align		4
        /*0054*/ 	.byte	0x02, 0x4a
	.zero		1
	.zero		1


	//----- nvinfo : EIATTR_EXIT_INSTR_OFFSETS
	.align		4
        /*0058*/ 	.byte	0x04, 0x1c
        /*005a*/ 	.short	(.L_123 - .L_122)


	//   ....[0]....
.L_122:
        /*005c*/ 	.word	0x00000080


	//   ....[1]....
        /*0060*/ 	.word	0x000000d0


	//   ....[2]....
        /*0064*/ 	.word	0x00000150


	//   ....[3]....
        /*0068*/ 	.word	0x00000180


	//----- nvinfo : EIATTR_CBANK_PARAM_SIZE
	.align		4
.L_123:
        /*006c*/ 	.byte	0x03, 0x19
        /*006e*/ 	.short	0x0014


	//----- nvinfo : EIATTR_PARAM_CBANK
	.align		4
        /*0070*/ 	.byte	0x04, 0x0a
        /*0072*/ 	.short	(.L_125 - .L_124)
	.align		4
.L_124:
        /*0074*/ 	.word	index@(.nv.constant0._Z25bitonicCompareAndSwapEvenPiiii)
        /*0078*/ 	.short	0x0380
        /*007a*/ 	.short	0x0014


	//----- nvinfo : EIATTR_SW_WAR
	.align		4
.L_125:
        /*007c*/ 	.byte	0x04, 0x36
        /*007e*/ 	.short	(.L_127 - .L_126)
.L_126:
        /*0080*/ 	.word	0x00000008
.L_127:


//--------------------- .nv.info._Z15bitonicSortStepPiiii --------------------------
	.section	.nv.info._Z15bitonicSortStepPiiii,"",@"SHT_CUDA_INFO"
	.sectionflags	@""
	.align	4


	//----- nvinfo : EIATTR_CUDA_API_VERSION
	.align		4
        /*0000*/ 	.byte	0x04, 0x37
        /*0002*/ 	.short	(.L_129 - .L_128)
.L_128:
        /*0004*/ 	.word	0x00000082


	//----- nvinfo : EIATTR_KPARAM_INFO
	.align		4
.L_129:
        /*0008*/ 	.byte	0x04, 0x17
        /*000a*/ 	.short	(.L_131 - .L_130)
.L_130:
        /*000c*/ 	.word	0x00000000
        /*0010*/ 	.short	0x0003
        /*0012*/ 	.short	0x0010
        /*0014*/ 	.byte	0x00, 0xf0, 0x11, 0x00


	//----- nvinfo : EIATTR_KPARAM_INFO
	.align		4
.L_131:
        /*0018*/ 	.byte	0x04, 0x17
        /*001a*/ 	.short	(.L_133 - .L_132)
.L_132:
        /*001c*/ 	.word	0x00000000
        /*0020*/ 	.short	0x0002
        /*0022*/ 	.short	0x000c
        /*0024*/ 	.byte	0x00, 0xf0, 0x11, 0x00


	//----- nvinfo : EIATTR_KPARAM_INFO
	.align		4
.L_133:
        /*0028*/ 	.byte	0x04, 0x17
        /*002a*/ 	.short	(.L_135 - .L_134)
.L_134:
        /*002c*/ 	.word	0x00000000
        /*0030*/ 	.short	0x0001
        /*0032*/ 	.short	0x0008
        /*0034*/ 	.byte	0x00, 0xf0, 0x11, 0x00


	//----- nvinfo : EIATTR_KPARAM_INFO
	.align		4
.L_135:
        /*0038*/ 	.byte	0x04, 0x17
        /*003a*/ 	.short	(.L_137 - .L_136)
.L_136:
        /*003c*/ 	.word	0x00000000
        /*0040*/ 	.short	0x0000
        /*0042*/ 	.short	0x0000
        /*0044*/ 	.byte	0x00, 0xf5, 0x21, 0x00


	//----- nvinfo : EIATTR_SPARSE_MMA_MASK
	.align		4
.L_137:
        /*0048*/ 	.byte	0x03, 0x50
        /*004a*/ 	.short	0x0000


	//----- nvinfo : EIATTR_MAXREG_COUNT
	.align		4
        /*004c*/ 	.byte	0x03, 0x1b
        /*004e*/ 	.short	0x00ff


	//----- nvinfo : EIATTR_MERCURY_ISA_VERSION
	.align		4
        /*0050*/ 	.byte	0x03, 0x5f
        /*0052*/ 	.short	0x0101


	//----- nvinfo : EIATTR_VRC_CTA_INIT_COUNT
	.align		4
        /*0054*/ 	.byte	0x02, 0x4a
	.zero		1
	.zero		1


	//----- nvinfo : EIATTR_EXIT_INSTR_OFFSETS
	.align		4
        /*0058*/ 	.byte	0x04, 0x1c
        /*005a*/ 	.short	(.L_139 - .L_138)


	//   ....[0]....
.L_138:
        /*005c*/ 	.word	0x00000080


	//   ....[1]....
        /*0060*/ 	.word	0x00000130


	//   ....[2]....
        /*0064*/ 	.word	0x00000160


	//   ....[3]....
        /*0068*/ 	.word	0x000001d0


	//   ....[4]....
        /*006c*/ 	.word	0x00000200


	//----- nvinfo : EIATTR_CRS_STACK_SIZE
	.align		4
.L_139:
        /*0070*/ 	.byte	0x04, 0x1e
        /*0072*/ 	.short	(.L_141 - .L_140)
.L_140:
        /*0074*/ 	.word	0x00000000


	//----- nvinfo : EIATTR_CBANK_PARAM_SIZE
	.align		4
.L_141:
        /*0078*/ 	.byte	0x03, 0x19
        /*007a*/ 	.short	0x0014


	//----- nvinfo : EIATTR_PARAM_CBANK
	.align		4
        /*007c*/ 	.byte	0x04, 0x0a
        /*007e*/ 	.short	(.L_143 - .L_142)
	.align		4
.L_142:
        /*0080*/ 	.word	index@(.nv.constant0._Z15bitonicSortStepPiiii)
        /*0084*/ 	.short	0x0380
        /*0086*/ 	.short	0x0014


	//----- nvinfo : EIATTR_SW_WAR
	.align		4
.L_143:
        /*0088*/ 	.byte	0x04, 0x36
        /*008a*/ 	.short	(.L_145 - .L_144)
.L_144:
        /*008c*/ 	.word	0x00000008
.L_145:


//--------------------- .nv.info._Z17sortBucketsKernelPiS_ii --------------------------
	.section	.nv.info._Z17sortBucketsKernelPiS_ii,"",@"SHT_CUDA_INFO"
	.sectionflags	@""
	.align	4


	//----- nvinfo : EIATTR_CUDA_API_VERSION
	.align		4
        /*0000*/ 	.byte	0x04, 0x37
        /*0002*/ 	.short	(.L_147 - .L_146)
.L_146:
        /*0004*/ 	.word	0x00000082


	//----- nvinfo : EIATTR_KPARAM_INFO
	.align		4
.L_147:
        /*0008*/ 	.byte	0x04, 0x17
        /*000a*/ 	.short	(.L_149 - .L_148)
.L_148:
        /*000c*/ 	.word	0x00000000
        /*0010*/ 	.short	0x0003
        /*0012*/ 	.short	0x0014
        /*0014*/ 	.byte	0x00, 0xf0, 0x11, 0x00


	//----- nvinfo : EIATTR_KPARAM_INFO
	.align		4
.L_149:
        /*0018*/ 	.byte	0x04, 0x17
        /*001a*/ 	.short	(.L_151 - .L_150)
.L_150:
        /*001c*/ 	.word	0x00000000
        /*0020*/ 	.short	0x0002
        /*0022*/ 	.short	0x0010
        /*0024*/ 	.byte	0x00, 0xf0, 0x11, 0x00


	//----- nvinfo : EIATTR_KPARAM_INFO
	.align		4
.L_151:
        /*0028*/ 	.byte	0x04, 0x17
        /*002a*/ 	.short	(.L_153 - .L_152)
.L_152:
        /*002c*/ 	.word	0x00000000
        /*0030*/ 	.short	0x0001
        /*0032*/ 	.short	0x0008
        /*0034*/ 	.byte	0x00, 0xf5, 0x21, 0x00


	//----- nvinfo : EIATTR_KPARAM_INFO
	.align		4
.L_153:
        /*0038*/ 	.byte	0x04, 0x17
        /*003a*/ 	.short	(.L_155 - .L_154)
.L_154:
        /*003c*/ 	.word	0x00000000
        /*0040*/ 	.short	0x0000
        /*0042*/ 	.short	0x0000
        /*0044*/ 	.byte	0x00, 0xf5, 0x21, 0x00


	//----- nvinfo : EIATTR_SPARSE_MMA_MASK
	.align		4
.L_155:
        /*0048*/ 	.byte	0x03, 0x50
        /*004a*/ 	.short	0x0000


	//----- nvinfo : EIATTR_MAXREG_COUNT
	.align		4
        /*004c*/ 	.byte	0x03, 0x1b
        /*004e*/ 	.short	0x00ff


	//----- nvinfo : EIATTR_MERCURY_ISA_VERSION
	.align		4
        /*0050*/ 	.byte	0x03, 0x5f
        /*0052*/ 	.short	0x0101


	//----- nvinfo : EIATTR_VRC_CTA_INIT_COUNT
	.align		4
        /*0054*/ 	.byte	0x02, 0x4a
	.zero		1
	.zero		1


	//----- nvinfo : EIATTR_EXIT_INSTR_OFFSETS
	.align		4
        /*0058*/ 	.byte	0x04, 0x1c
        /*005a*/ 	.short	(.L_157 - .L_156)


	//   ....[0]....
.L_156:
        /*005c*/ 	.word	0x00000070


	//   ....[1]....
        /*0060*/ 	.word	0x00000100


	//   ....[2]....
        /*0064*/ 	.word	0x00000280


	//----- nvinfo : EIATTR_CRS_STACK_SIZE
	.align		4
.L_157:
        /*0068*/ 	.byte	0x04, 0x1e
        /*006a*/ 	.short	(.L_159 - .L_158)
.L_158:
        /*006c*/ 	.word	0x00000000


	//----- nvinfo : EIATTR_CBANK_PARAM_SIZE
	.align		4
.L_159:
        /*0070*/ 	.byte	0x03, 0x19
        /*0072*/ 	.short	0x0018


	//----- nvinfo : EIATTR_PARAM_CBANK
	.align		4
        /*0074*/ 	.byte	0x04, 0x0a
        /*0076*/ 	.short	(.L_161 - .L_160)
	.align		4
.L_160:
        /*0078*/ 	.word	index@(.nv.constant0._Z17sortBucketsKernelPiS_ii)
        /*007c*/ 	.short	0x0380
        /*007e*/ 	.short	0x0018


	//----- nvinfo : EIATTR_SW_WAR
	.align		4
.L_161:
        /*0080*/ 	.byte	0x04, 0x36
        /*0082*/ 	.short	(.L_163 - .L_162)
.L_162:
        /*0084*/ 	.word	0x00000008
.L_163:


//--------------------- .nv.info._Z16setbucketsKernelPiS_S_iii --------------------------
	.section	.nv.info._Z16setbucketsKernelPiS_S_iii,"",@"SHT_CUDA_INFO"
	.sectionflags	@""
	.align	4


	//----- nvinfo : EIATTR_CUDA_API_VERSION
	.align		4
        /*0000*/ 	.byte	0x04, 0x37
        /*0002*/ 	.short	(.L_165 - .L_164)
.L_164:
        /*0004*/ 	.word	0x00000082


	//----- nvinfo : EIATTR_KPARAM_INFO
	.align		4
.L_165:
        /*0008*/ 	.byte	0x04, 0x17
        /*000a*/ 	.short	(.L_167 - .L_166)
.L_166:
        /*000c*/ 	.word	0x00000000
        /*0010*/ 	.short	0x0005
        /*0012*/ 	.short	0x0020
        /*0014*/ 	.byte	0x00, 0xf0, 0x11, 0x00


	//----- nvinfo : EIATTR_KPARAM_INFO
	.align		4
.L_167:
        /*0018*/ 	.byte	0x04, 0x17
        /*001a*/ 	.short	(.L_169 - .L_168)
.L_168:
        /*001c*/ 	.word	0x00000000
        /*0020*/ 	.short	0x0004
        /*0022*/ 	.short	0x001c
        /*0024*/ 	.byte	0x00, 0xf0, 0x11, 0x00


	//----- nvinfo : EIATTR_KPARAM_INFO
	.align		4
.L_169:
        /*0028*/ 	.byte	0x04, 0x17
        /*002a*/ 	.short	(.L_171 - .L_170)
.L_170:
        /*002c*/ 	.word	0x00000000
        /*0030*/ 	.short	0x0003
        /*0032*/ 	.short	0x0018
        /*0034*/ 	.byte	0x00, 0xf0, 0x11, 0x00


	//----- nvinfo : EIATTR_KPARAM_INFO
	.align		4
.L_171:
        /*0038*/ 	.byte	0x04, 0x17
        /*003a*/ 	.short	(.L_173 - .L_172)
.L_172:
        /*003c*/ 	.word	0x00000000
        /*0040*/ 	.short	0x0002
        /*0042*/ 	.short	0x0010
        /*0044*/ 	.byte	0x00, 0xf5, 0x21, 0x00


	//----- nvinfo : EIATTR_KPARAM_INFO
	.align		4
.L_173:
        /*0048*/ 	.byte	0x04, 0x17
        /*004a*/ 	.short	(.L_175 - .L_174)
.L_174:
        /*004c*/ 	.word	0x00000000
        /*0050*/ 	.short	0x0001
        /*0052*/ 	.short	0x0008
        /*0054*/ 	.byte	0x00, 0xf5, 0x21, 0x00


	//----- nvinfo : EIATTR_KPARAM_INFO
	.align		4
.L_175:
        /*0058*/ 	.byte	0x04, 0x17
        /*005a*/ 	.short	(.L_177 - .L_176)
.L_176:
        /*005c*/ 	.word	0x00000000
        /*0060*/ 	.short	0x0000
        /*0062*/ 	.short	0x0000
        /*0064*/ 	.byte	0x00, 0xf5, 0x21, 0x00


	//----- nvinfo : EIATTR_SPARSE_MMA_MASK
	.align		4
.L_177:
        /*0068*/ 	.byte	0x03, 0x50
        /*006a*/ 	.short	0x0000


	//----- nvinfo : EIATTR_MAXREG_COUNT
	.align		4
        /*006c*/ 	.byte	0x03, 0x1b
        /*006e*/ 	.short	0x00ff


	//----- nvinfo : EIATTR_MERCURY_ISA_VERSION
	.align		4
        /*0070*/ 	.byte	0x03, 0x5f
        /*0072*/ 	.short	0x0101


	//----- nvinfo : EIATTR_VRC_CTA_INIT_COUNT
	.align		4
        /*0074*/ 	.byte	0x02, 0x4a
	.zero		1
	.zero		1


	//----- nvinfo : EIATTR_EXIT_INSTR_OFFSETS
	.align		4
        /*0078*/ 	.byte	0x04, 0x1c
        /*007a*/ 	.short	(.L_179 - .L_178)


	//   ....[0]....
.L_178:
        /*007c*/ 	.word	0x00000070


	//   ....[1]....
        /*0080*/ 	.word	0x00000340


	//----- nvinfo : EIATTR_CBANK_PARAM_SIZE
	.align		4
.L_179:
        /*0084*/ 	.byte	0x03, 0x19
        /*0086*/ 	.short	0x0024


	//----- nvinfo : EIATTR_PARAM_CBANK
	.align		4
        /*0088*/ 	.byte	0x04, 0x0a
        /*008a*/ 	.short	(.L_181 - .L_180)
	.align		4
.L_180:
        /*008c*/ 	.word	index@(.nv.constant0._Z16setbucketsKernelPiS_S_iii)
        /*0090*/ 	.short	0x0380
        /*0092*/ 	.short	0x0024


	//----- nvinfo : EIATTR_SW_WAR
	.align		4
.L_181:
        /*0094*/ 	.byte	0x04, 0x36
        /*0096*/ 	.short	(.L_183 - .L_182)
.L_182:
        /*0098*/ 	.word	0x00000008
.L_183:


//--------------------- .nv.info._Z10sortKernelPiS_S_ii --------------------------
	.section	.nv.info._Z10sortKernelPiS_S_ii,"",@"SHT_CUDA_INFO"
	.sectionflags	@""
	.align	4


	//----- nvinfo : EIATTR_CUDA_API_VERSION
	.align		4
        /*0000*/ 	.byte	0x04, 0x37
        /*0002*/ 	.short	(.L_185 - .L_184)
.L_184:
        /*0004*/ 	.word	0x00000082


	//----- nvinfo : EIATTR_KPARAM_INFO
	.align		4
.L_185:
        /*0008*/ 	.byte	0x04, 0x17
        /*000a*/ 	.short	(.L_187 - .L_186)
.L_186:
        /*000c*/ 	.word	0x00000000
        /*0010*/ 	.short	0x0004
        /*0012*/ 	.short	0x001c
        /*0014*/ 	.byte	0x00, 0xf0, 0x11, 0x00


	//----- nvinfo : EIATTR_KPARAM_INFO
	.align		4
.L_187:
        /*0018*/ 	.byte	0x04, 0x17
        /*001a*/ 	.short	(.L_189 - .L_188)
.L_188:
        /*001c*/ 	.word	0x00000000
        /*0020*/ 	.short	0x0003
        /*0022*/ 	.short	0x0018
        /*0024*/ 	.byte	0x00, 0xf0, 0x11, 0x00


	//----- nvinfo : EIATTR_KPARAM_INFO
	.align		4
.L_189:
        /*0028*/ 	.byte	0x04, 0x17
        /*002a*/ 	.short	(.L_191 - .L_190)
.L_190:
        /*002c*/ 	.word	0x00000000
        /*0030*/ 	.short	0x0002
        /*0032*/ 	.short	0x0010
        /*0034*/ 	.byte	0x00, 0xf5, 0x21, 0x00


	//----- nvinfo : EIATTR_KPARAM_INFO
	.align		4
.L_191:
        /*0038*/ 	.byte	0x04, 0x17
        /*003a*/ 	.short	(.L_193 - .L_192)
.L_192:
        /*003c*/ 	.word	0x00000000
        /*0040*/ 	.short	0x0001
        /*0042*/ 	.short	0x0008
        /*0044*/ 	.byte	0x00, 0xf5, 0x21, 0x00


	//----- nvinfo : EIATTR_KPARAM_INFO
	.align		4
.L_193:
        /*0048*/ 	.byte	0x04, 0x17
        /*004a*/ 	.short	(.L_195 - .L_194)
.L_194:
        /*004c*/ 	.word	0x00000000
        /*0050*/ 	.short	0x0000
        /*0052*/ 	.short	0x0000
        /*0054*/ 	.byte	0x00, 0xf5, 0x21, 0x00


	//----- nvinfo : EIATTR_SPARSE_MMA_MASK
	.align		4
.L_195:
        /*0058*/ 	.byte	0x03, 0x50
        /*005a*/ 	.short	0x0000


	//----- nvinfo : EIATTR_MAXREG_COUNT
	.align		4
        /*005c*/ 	.byte	0x03, 0x1b
        /*005e*/ 	.short	0x00ff


	//----- nvinfo : EIATTR_MERCURY_ISA_VERSION
	.align		4
        /*0060*/ 	.byte	0x03, 0x5f
        /*0062*/ 	.short	0x0101


	//----- nvinfo : EIATTR_VRC_CTA_INIT_COUNT
	.align		4
        /*0064*/ 	.byte	0x02, 0x4a
	.zero		1
	.zero		1


	//----- nvinfo : EIATTR_EXIT_INSTR_OFFSETS
	.align		4
        /*0068*/ 	.byte	0x04, 0x1c
        /*006a*/ 	.short	(.L_197 - .L_196)


	//   ....[0]....
.L_196:
        /*006c*/ 	.word	0x00000040


	//   ....[1]....
        /*0070*/ 	.word	0x00001020


	//   ....[2]....
        /*0074*/ 	.word	0x00001830


	//   ....[3]....
        /*0078*/ 	.word	0x00001cf0


	//   ....[4]....
        /*007c*/ 	.word	0x00001f10


	//   ....[5]....
        /*0080*/ 	.word	0x00001f90


	//----- nvinfo : EIATTR_CRS_STACK_SIZE
	.align		4
.L_197:
        /*0084*/ 	.byte	0x04, 0x1e
        /*0086*/ 	.short	(.L_199 - .L_198)
.L_198:
        /*0088*/ 	.word	0x00000000


	//----- nvinfo : EIATTR_CBANK_PARAM_SIZE
	.align		4
.L_199:
        /*008c*/ 	.byte	0x03, 0x19
        /*008e*/ 	.short	0x0020


	//----- nvinfo : EIATTR_PARAM_CBANK
	.align		4
        /*0090*/ 	.byte	0x04, 0x0a
        /*0092*/ 	.short	(.L_201 - .L_200)
	.align		4
.L_200:
        /*0094*/ 	.word	index@(.nv.constant0._Z10sortKernelPiS_S_ii)
        /*0098*/ 	.short	0x0380
        /*009a*/ 	.short	0x0020


	//----- nvinfo : EIATTR_SW_WAR
	.align		4
.L_201:
        /*009c*/ 	.byte	0x04, 0x36
        /*009e*/ 	.short	(.L_203 - .L_202)
.L_202:
        /*00a0*/ 	.word	0x00000008
.L_203:


//--------------------- .nv.info._Z10shiftRightPii --------------------------
	.section	.nv.info._Z10shiftRightPii,"",@"SHT_CUDA_INFO"
	.sectionflags	@""
	.align	4


	//----- nvinfo : EIATTR_CUDA_API_VERSION
	.align		4
        /*0000*/ 	.byte	0x04, 0x37
        /*0002*/ 	.short	(.L_205 - .L_204)
.L_204:
        /*0004*/ 	.word	0x00000082


	//----- nvinfo : EIATTR_KPARAM_INFO
	.align		4
.L_205:
        /*0008*/ 	.byte	0x04, 0x17
        /*000a*/ 	.short	(.L_207 - .L_206)
.L_206:
        /*000c*/ 	.word	0x00000000
        /*0010*/ 	.short	0x0001
        /*0012*/ 	.short	0x0008
        /*0014*/ 	.byte	0x00, 0xf0, 0x11, 0x00


	//----- nvinfo : EIATTR_KPARAM_INFO
	.align		4
.L_207:
        /*0018*/ 	.byte	0x04, 0x17
        /*001a*/ 	.short	(.L_209 - .L_208)
.L_208:
        /*001c*/ 	.word	0x00000000
        /*0020*/ 	.short	0x0000
        /*0022*/ 	.short	0x0000
        /*0024*/ 	.byte	0x00, 0xf5, 0x21, 0x00


	//----- nvinfo : EIATTR_SPARSE_MMA_MASK
	.align		4
.L_209:
        /*0028*/ 	.byte	0x03, 0x50
        /*002a*/ 	.short	0x0000


	//----- nvinfo : EIATTR_MAXREG_COUNT
	.align		4
        /*002c*/ 	.byte	0x03, 0x1b
        /*002e*/ 	.short	0x00ff


	//----- nvinfo : EIATTR_MERCURY_ISA_VERSION
	.align		4
        /*0030*/ 	.byte	0x03, 0x5f
        /*0032*/ 	.short	0x0101


	//----- nvinfo : EIATTR_VRC_CTA_INIT_COUNT
	.align		4
        /*0034*/ 	.byte	0x02, 0x4a
	.zero		1
	.zero		1


	//----- nvinfo : EIATTR_EXIT_INSTR_OFFSETS
	.align		4
        /*0038*/ 	.byte	0x04, 0x1c
        /*003a*/ 	.short	(.L_211 - .L_210)


	//   ....[0]....
.L_210:
        /*003c*/ 	.word	0x00000a90


	//----- nvinfo : EIATTR_CBANK_PARAM_SIZE
	.align		4
.L_211:
        /*0040*/ 	.byte	0x03, 0x19
        /*0042*/ 	.short	0x000c


	//----- nvinfo : EIATTR_PARAM_CBANK
	.align		4
        /*0044*/ 	.byte	0x04, 0x0a
        /*0046*/ 	.short	(.L_213 - .L_212)
	.align		4
.L_212:
        /*0048*/ 	.word	index@(.nv.constant0._Z10shiftRightPii)
        /*004c*/ 	.short	0x0380
        /*004e*/ 	.short	0x000c


	//----- nvinfo : EIATTR_SW_WAR
	.align		4
.L_213:
        /*0050*/ 	.byte	0x04, 0x36
        /*0052*/ 	.short	(.L_215 - .L_214)
.L_214:
        /*0054*/ 	.word	0x00000008
.L_215:


//--------------------- .nv.info._Z9prefixSumPii  --------------------------
	.section	.nv.info._Z9prefixSumPii,"",@"SHT_CUDA_INFO"
	.sectionflags	@""
	.align	4


	//----- nvinfo : EIATTR_CUDA_API_VERSION
	.align		4
        /*0000*/ 	.byte	0x04, 0x37
        /*0002*/ 	.short	(.L_217 - .L_216)
.L_216:
        /*0004*/ 	.word	0x00000082


	//----- nvinfo : EIATTR_KPARAM_INFO
	.align		4
.L_217:
        /*0008*/ 	.byte	0x04, 0x17
        /*000a*/ 	.short	(.L_219 - .L_218)
.L_218:
        /*000c*/ 	.word	0x00000000
        /*0010*/ 	.short	0x0001
        /*0012*/ 	.short	0x0008
        /*0014*/ 	.byte	0x00, 0xf0, 0x11, 0x00


	//----- nvinfo : EIATTR_KPARAM_INFO
	.align		4
.L_219:
        /*0018*/ 	.byte	0x04, 0x17
        /*001a*/ 	.short	(.L_221 - .L_220)
.L_220:
        /*001c*/ 	.word	0x00000000
        /*0020*/ 	.short	0x0000
        /*0022*/ 	.short	0x0000
        /*0024*/ 	.byte	0x00, 0xf5, 0x21, 0x00


	//----- nvinfo : EIATTR_SPARSE_MMA_MASK
	.align		4
.L_221:
        /*0028*/ 	.byte	0x03, 0x50
        /*002a*/ 	.short	0x0000


	//----- nvinfo : EIATTR_MAXREG_COUNT
	.align		4
        /*002c*/ 	.byte	0x03, 0x1b
        /*002e*/ 	.short	0x00ff


	//----- nvinfo : EIATTR_MERCURY_ISA_VERSION
	.align		4
        /*0030*/ 	.byte	0x03, 0x5f
        /*0032*/ 	.short	0x0101


	//----- nvinfo : EIATTR_VRC_CTA_INIT_COUNT
	.align		4
        /*0034*/ 	.byte	0x02, 0x4a
	.zero		1
	.zero		1


	//----- nvinfo : EIATTR_EXIT_INSTR_OFFSETS
	.align		4
        /*0038*/ 	.byte	0x04, 0x1c
        /*003a*/ 	.short	(.L_223 - .L_222)


	//   ....[0]....
.L_222:
        /*003c*/ 	.word	0x00000080


	//   ....[1]....
        /*0040*/ 	.word	0x000001c0


	//----- nvinfo : EIATTR_CRS_STACK_SIZE
	.align		4
.L_223:
        /*0044*/ 	.byte	0x04, 0x1e
        /*0046*/ 	.short	(.L_225 - .L_224)
.L_224:
        /*0048*/ 	.word	0x00000000


	//----- nvinfo : EIATTR_CBANK_PARAM_SIZE
	.align		4
.L_225:
        /*004c*/ 	.byte	0x03, 0x19
        /*004e*/ 	.short	0x000c


	//----- nvinfo : EIATTR_PARAM_CBANK
	.align		4
        /*0050*/ 	.byte	0x04, 0x0a
        /*0052*/ 	.short	(.L_227 - .L_226)
	.align		4
.L_226:
        /*0054*/ 	.word	index@(.nv.constant0._Z9prefixSumPii)
        /*0058*/ 	.short	0x0380
        /*005a*/ 	.short	0x000c


	//----- nvinfo : EIATTR_SW_WAR
	.align		4
.L_227:
        /*005c*/ 	.byte	0x04, 0x36
        /*005e*/ 	.short	(.L_229 - .L_228)
.L_228:
        /*0060*/ 	.word	0x00000008
.L_229:


//--------------------- .nv.info._Z10sum_countsPiS_ii --------------------------
	.section	.nv.info._Z10sum_countsPiS_ii,"",@"SHT_CUDA_INFO"
	.sectionflags	@""
	.align	4


	//----- nvinfo : EIATTR_CUDA_API_VERSION
	.align		4
        /*0000*/ 	.byte	0x04, 0x37
        /*0002*/ 	.short	(.L_231 - .L_230)
.L_230:
        /*0004*/ 	.word	0x00000082


	//----- nvinfo : EIATTR_KPARAM_INFO
	.align		4
.L_231:
        /*0008*/ 	.byte	0x04, 0x17
        /*000a*/ 	.short	(.L_233 - .L_232)
.L_232:
        /*000c*/ 	.word	0x00000000
        /*0010*/ 	.short	0x0003
        /*0012*/ 	.short	0x0014
        /*0014*/ 	.byte	0x00, 0xf0, 0x11, 0x00


	//----- nvinfo : EIATTR_KPARAM_INFO
	.align		4
.L_233:
        /*0018*/ 	.byte	0x04, 0x17
        /*001a*/ 	.short	(.L_235 - .L_234)
.L_234:
        /*001c*/ 	.word	0x00000000
        /*0020*/ 	.short	0x0002
        /*0022*/ 	.short	0x0010
        /*0024*/ 	.byte	0x00, 0xf0, 0x11, 0x00


	//----- nvinfo : EIATTR_KPARAM_INFO
	.align		4
.L_235:
        /*0028*/ 	.byte	0x04, 0x17
        /*002a*/ 	.short	(.L_237 - .L_236)
.L_236:
        /*002c*/ 	.word	0x00000000
        /*0030*/ 	.short	0x0001
        /*0032*/ 	.short	0x0008
        /*0034*/ 	.byte	0x00, 0xf5, 0x21, 0x00


	//----- nvinfo : EIATTR_KPARAM_INFO
	.align		4
.L_237:
        /*0038*/ 	.byte	0x04, 0x17
        /*003a*/ 	.short	(.L_239 - .L_238)
.L_238:
        /*003c*/ 	.word	0x00000000
        /*0040*/ 	.short	0x0000
        /*0042*/ 	.short	0x0000
        /*0044*/ 	.byte	0x00, 0xf5, 0x21, 0x00


	//----- nvinfo : EIATTR_SPARSE_MMA_MASK
	.align		4
.L_239:
        /*0048*/ 	.byte	0x03, 0x50
        /*004a*/ 	.short	0x0000


	//----- nvinfo : EIATTR_MAXREG_COUNT
	.align		4
        /*004c*/ 	.byte	0x03, 0x1b
        /*004e*/ 	.short	0x00ff


	//----- nvinfo : EIATTR_MERCURY_ISA_VERSION
	.align		4
        /*0050*/ 	.byte	0x03, 0x5f
        /*0052*/ 	.short	0x0101


	//----- nvinfo : EIATTR_VRC_CTA_INIT_COUNT
	.align		4
        /*0054*/ 	.byte	0x02, 0x4a
	.zero		1
	.zero		1


	//----- nvinfo : EIATTR_EXIT_INSTR_OFFSETS
	.align		4
        /*0058*/ 	.byte	0x04, 0x1c
        /*005a*/ 	.short	(.L_241 - .L_240)


	//   ....[0]....
.L_240:
        /*005c*/ 	.word	0x000007e0


	//----- nvinfo : EIATTR_CBANK_PARAM_SIZE
	.align		4
.L_241:
        /*0060*/ 	.byte	0x03, 0x19
        /*0062*/ 	.short	0x0018


	//----- nvinfo : EIATTR_PARAM_CBANK
	.align		4
        /*0064*/ 	.byte	0x04, 0x0a
        /*0066*/ 	.short	(.L_243 - .L_242)
	.align		4
.L_242:
        /*0068*/ 	.word	index@(.nv.constant0._Z10sum_countsPiS_ii)
        /*006c*/ 	.short	0x0380
        /*006e*/ 	.short	0x0018


	//----- nvinfo : EIATTR_SW_WAR
	.align		4
.L_243:
        /*0070*/ 	.byte	0x04, 0x36
        /*0072*/ 	.short	(.L_245 - .L_244)
.L_244:
        /*0074*/ 	.word	0x00000008
.L_245:


//--------------------- .nv.info._Z12count_digitsPiS_iiii --------------------------
	.section	.nv.info._Z12count_digitsPiS_iiii,"",@"SHT_CUDA_INFO"
	.sectionflags	@""
	.align	4


	//----- nvinfo : EIATTR_CUDA_API_VERSION
	.align		4
        /*0000*/ 	.byte	0x04, 0x37
        /*0002*/ 	.short	(.L_247 - .L_246)
.L_246:
        /*0004*/ 	.word	0x00000082


	//----- nvinfo : EIATTR_KPARAM_INFO
	.align		4
.L_247:
        /*0008*/ 	.byte	0x04, 0x17
        /*000a*/ 	.short	(.L_249 - .L_248)
.L_248:
        /*000c*/ 	.word	0x00000000
        /*0010*/ 	.short	0x0005
        /*0012*/ 	.short	0x001c
        /*0014*/ 	.byte	0x00, 0xf0, 0x11, 0x00


	//----- nvinfo : EIATTR_KPARAM_INFO
	.align		4
.L_249:
        /*0018*/ 	.byte	0x04, 0x17
        /*001a*/ 	.short	(.L_251 - .L_250)
.L_250:
        /*001c*/ 	.word	0x00000000
        /*0020*/ 	.short	0x0004
        /*0022*/ 	.short	0x0018
        /*0024*/ 	.byte	0x00, 0xf0, 0x11, 0x00


	//----- nvinfo : EIATTR_KPARAM_INFO
	.align		4
.L_251:
        /*0028*/ 	.byte	0x04, 0x17
        /*002a*/ 	.short	(.L_253 - .L_252)
.L_252:
        /*002c*/ 	.word	0x00000000
        /*0030*/ 	.short	0x0003
        /*0032*/ 	.short	0x0014
        /*0034*/ 	.byte	0x00, 0xf0, 0x11, 0x00


	//----- nvinfo : EIATTR_KPARAM_INFO
	.align		4
.L_253:
        /*0038*/ 	.byte	0x04, 0x17
        /*003a*/ 	.short	(.L_255 - .L_254)
.L_254:
        /*003c*/ 	.word	0x00000000
        /*0040*/ 	.short	0x0002
        /*0042*/ 	.short	0x0010
        /*0044*/ 	.byte	0x00, 0xf0, 0x11, 0x00


	//----- nvinfo : EIATTR_KPARAM_INFO
	.align		4
.L_255:
        /*0048*/ 	.byte	0x04, 0x17
        /*004a*/ 	.short	(.L_257 - .L_256)
.L_256:
        /*004c*/ 	.word	0x00000000
        /*0050*/ 	.short	0x0001
        /*0052*/ 	.short	0x0008
        /*0054*/ 	.byte	0x00, 0xf5, 0x21, 0x00


	//----- nvinfo : EIATTR_KPARAM_INFO
	.align		4
.L_257:
        /*0058*/ 	.byte	0x04, 0x17
        /*005a*/ 	.short	(.L_259 - .L_258)
.L_258:
        /*005c*/ 	.word	0x00000000
        /*0060*/ 	.short	0x0000
        /*0062*/ 	.short	0x0000
        /*0064*/ 	.byte	0x00, 0xf5, 0x21, 0x00


	//----- nvinfo : EIATTR_SPARSE_MMA_MASK
	.align		4
.L_259:
        /*0068*/ 	.byte	0x03, 0x50
        /*006a*/ 	.short	0x0000


	//----- nvinfo : EIATTR_MAXREG_COUNT
	.align		4
        /*006c*/ 	.byte	0x03, 0x1b
        /*006e*/ 	.short	0x00ff


	//----- nvinfo : EIATTR_MERCURY_ISA_VERSION
	.align		4
        /*0070*/ 	.byte	0x03, 0x5f
        /*0072*/ 	.short	0x0101


	//----- nvinfo : EIATTR_VRC_CTA_INIT_COUNT
	.align		4
        /*0074*/ 	.byte	0x02, 0x4a
	.zero		1
	.zero		1


	//----- nvinfo : EIATTR_EXIT_INSTR_OFFSETS
	.align		4
        /*0078*/ 	.byte	0x04, 0x1c
        /*007a*/ 	.short	(.L_261 - .L_260)


	//   ....[0]....
.L_260:
        /*007c*/ 	.word	0x00000070


	//   ....[1]....
        /*0080*/ 	.word	0x000000a0


	//   ....[2]....
        /*0084*/ 	.word	0x00000f10


	//   ....[3]....
        /*0088*/ 	.word	0x00001650


	//   ....[4]....
        /*008c*/ 	.word	0x00001aa0


	//   ....[5]....
        /*0090*/ 	.word	0x00001d40


	//----- nvinfo : EIATTR_CBANK_PARAM_SIZE
	.align		4
.L_261:
        /*0094*/ 	.byte	0x03, 0x19
        /*0096*/ 	.short	0x0020


	//----- nvinfo : EIATTR_PARAM_CBANK
	.align		4
        /*0098*/ 	.byte	0x04, 0x0a
        /*009a*/ 	.short	(.L_263 - .L_262)
	.align		4
.L_262:
        /*009c*/ 	.word	index@(.nv.constant0._Z12count_digitsPiS_iiii)
        /*00a0*/ 	.short	0x0380
        /*00a2*/ 	.short	0x0020


	//----- nvinfo : EIATTR_SW_WAR
	.align		4
.L_263:
        /*00a4*/ 	.byte	0x04, 0x36
        /*00a6*/ 	.short	(.L_265 - .L_264)
.L_264:
        /*00a8*/ 	.word	0x00000008
.L_265:


//--------------------- .nv.callgraph             --------------------------
	.section	.nv.callgraph,"",@"SHT_CUDA_CALLGRAPH"
	.align	4
	.sectionentsize	8
	.align		4
        /*0000*/ 	.word	0x00000000
	.align		4
        /*0004*/ 	.word	0xffffffff
	.align		4
        /*0008*/ 	.word	0x00000000
	.align		4
        /*000c*/ 	.word	0xfffffffe
	.align		4
        /*0010*/ 	.word	0x00000000
	.align		4
        /*0014*/ 	.word	0xfffffffd
	.align		4
        /*0018*/ 	.word	0x00000000
	.align		4
        /*001c*/ 	.word	0xfffffffc


//--------------------- .text._Z13oddSortKernelPii --------------------------
	.section	.text._Z13oddSortKernelPii,"ax",@progbits
	.align	128
        .global         _Z13oddSortKernelPii
        .type           _Z13oddSortKernelPii,@function
        .size           _Z13oddSortKernelPii,(.L_x_44 - _Z13oddSortKernelPii)
        .other          _Z13oddSortKernelPii,@"STO_CUDA_ENTRY STV_DEFAULT"
_Z13oddSortKernelPii:
.text._Z13oddSortKernelPii:
[----:B------:R-:W-:Y:S01]  /*0000*/  LDC R1, c[0x0][0x37c] ;  /* 0x0000df00ff017b82 */ /* 0x000fe20000000800 */
[----:B------:R-:W0:Y:S01]  /*0010*/  S2R R0, SR_TID.X ;  /* 0x0000000000007919 */ /* 0x000e220000002100 */
[----:B------:R-:W0:Y:S01]  /*0020*/  LDCU UR5, c[0x0][0x360] ;  /* 0x00006c00ff0577ac */ /* 0x000e220008000800 */
[----:B------:R-:W0:Y:S01]  /*0030*/  S2R R3, SR_CTAID.X ;  /* 0x0000000000037919 */ /* 0x000e220000002500 */
[----:B------:R-:W1:Y:S02]  /*0040*/  LDCU UR4, c[0x0][0x388] ;  /* 0x00007100ff0477ac */ /* 0x000e640008000800 */
[----:B-1----:R-:W-:Y:S01]  /*0050*/  UIADD3 UR4, UPT, UPT, UR4, -0x1, URZ ;  /* 0xffffffff04047890 */ /* 0x002fe2000fffe0ff */
[----:B0-----:R-:W-:-:S05]  /*0060*/  IMAD R0, R3, UR5, R0 ;  /* 0x0000000503007c24 */ /* 0x001fca000f8e0200 */
[----:B------:R-:W-:-:S04]  /*0070*/  SHF.L.U32 R5, R0, 0x1, RZ ;  /* 0x0000000100057819 */ /* 0x000fc800000006ff */
[----:B------:R-:W-:-:S04]  /*0080*/  IADD3 R0, PT, PT, R5, 0x1, RZ ;  /* 0x0000000105007810 */ /* 0x000fc80007ffe0ff */
[----:B------:R-:W-:-:S13]  /*0090*/  ISETP.GE.AND P0, PT, R0, UR4, PT ;  /* 0x0000000400007c0c */ /* 0x000fda000bf06270 */
[----:B------:R-:W-:Y:S05]  /*00a0*/  @P0 EXIT ;  /* 0x000000000000094d */ /* 0x000fea0003800000 */
[----:B------:R-:W0:Y:S01]  /*00b0*/  LDC.64 R2, c[0x0][0x380] ;  /* 0x0000e000ff027b82 */ /* 0x000e220000000a00 */
[----:B------:R-:W1:Y:S01]  /*00c0*/  LDCU.64 UR4, c[0x0][0x358] ;  /* 0x00006b00ff0477ac */ /* 0x000e620008000a00 */
[----:B0-----:R-:W-:-:S05]  /*00d0*/  IMAD.WIDE R2, R5, 0x4, R2 ;  /* 0x0000000405027825 */ /* 0x001fca00078e0202 */
[----:B-1----:R-:W2:Y:S04]  /*00e0*/  LDG.E R5, desc[UR4][R2.64+0x4] ;  /* 0x0000040402057981 */ /* 0x002ea8000c1e1900 */
[----:B------:R-:W2:Y:S02]  /*00f0*/  LDG.E R0, desc[UR4][R2.64+0x8] ;  /* 0x0000080402007981 */ /* 0x000ea4000c1e1900 */
[----:B--2---:R-:W-:-:S13]  /*0100*/  ISETP.GT.AND P0, PT, R5, R0, PT ;  /* 0x000000000500720c */ /* 0x004fda0003f04270 */
[----:B------:R-:W-:Y:S05]  /*0110*/  @!P0 EXIT ;  /* 0x000000000000894d */ /* 0x000fea0003800000 */
[----:B------:R-:W-:Y:S04]  /*0120*/  STG.E desc[UR4][R2.64+0x4], R0 ;  /* 0x0000040002007986 */ /* 0x000fe8000c101904 */
[----:B------:R-:W-:Y:S01]  /*0130*/  STG.E desc[UR4][R2.64+0x8], R5 ;  /* 0x0000080502007986 */ /* 0x000fe2000c101904 */
[----:B------:R-:W-:Y:S05]  /*0140*/  EXIT ;  /* 0x000000000000794d */ /* 0x000fea0003800000 */
.L_x_0:
[----:B------:R-:W-:-:S00]  /*0150*/  BRA `(.L_x_0) ;  /* 0xfffffffc00fc7947 */ /* 0x000fc0000383ffff */
[----:B------:R-:W-:-:S00]  /*0160*/  NOP ;  /* 0x0000000000007918 */ /* 0x000fc00000000000 */
        /* <DEDUP_REMOVED lines=9> */
.L_x_44:


//--------------------- .text._Z14evenSortKernelPii --------------------------
	.section	.text._Z14evenSortKernelPii,"ax",@progbits
	.align	128
        .global         _Z14evenSortKernelPii
        .type           _Z14evenSortKernelPii,@function
        .size           _Z14evenSortKernelPii,(.L_x_45 - _Z14evenSortKernelPii)
        .other          _Z14evenSortKernelPii,@"STO_CUDA_ENTRY STV_DEFAULT"
_Z14evenSortKernelPii:
.text._Z14evenSortKernelPii:
        /* <DEDUP_REMOVED lines=20> */
.L_x_1:
        /* <DEDUP_REMOVED lines=12> */
.L_x_45:


//--------------------- .text._Z24bitonicCompareAndSwapOddPiiii --------------------------
	.section	.text._Z24bitonicCompareAndSwapOddPiiii,"ax",@progbits
	.align	128
        .global         _Z24bitonicCompareAndSwapOddPiiii
        .type           _Z24bitonicCompareAndSwapOddPiiii,@function
        .size           _Z24bitonicCompareAndSwapOddPiiii,(.L_x_46 - _Z24bitonicCompareAndSwapOddPiiii)
        .other          _Z24bitonicCompareAndSwapOddPiiii,@"STO_CUDA_ENTRY STV_DEFAULT"
_Z24bitonicCompareAndSwapOddPiiii:
.text._Z24bitonicCompareAndSwapOddPiiii:
[----:B------:R-:W-:Y:S01]  /*0000*/  LDC R1, c[0x0][0x37c] ;  /* 0x0000df00ff017b82 */ /* 0x000fe20000000800 */
[----:B------:R-:W0:Y:S01]  /*0010*/  S2R R3, SR_TID.X ;  /* 0x0000000000037919 */ /* 0x000e220000002100 */
[----:B------:R-:W0:Y:S01]  /*0020*/  LDCU UR4, c[0x0][0x360] ;  /* 0x00006c00ff0477ac */ /* 0x000e220008000800 */
[----:B------:R-:W0:Y:S01]  /*0030*/  S2R R0, SR_CTAID.X ;  /* 0x0000000000007919 */ /* 0x000e220000002500 */
[----:B------:R-:W1:Y:S01]  /*0040*/  LDCU UR5, c[0x0][0x388] ;  /* 0x00007100ff0577ac */ /* 0x000e620008000800 */
[----:B0-----:R-:W-:-:S05]  /*0050*/  IMAD R3, R0, UR4, R3 ;  /* 0x0000000400037c24 */ /* 0x001fca000f8e0203 */
[----:B-1----:R-:W-:-:S04]  /*0060*/  LOP3.LUT R0, R3, UR5, RZ, 0x3c, !PT ;  /* 0x0000000503007c12 */ /* 0x002fc8000f8e3cff */
[----:B------:R-:W-:-:S13]  /*0070*/  ISETP.GT.U32.AND P0, PT, R0, R3, PT ;  /* 0x000000030000720c */ /* 0x000fda0003f04070 */
[----:B------:R-:W-:Y:S05]  /*0080*/  @!P0 EXIT ;  /* 0x000000000000894d */ /* 0x000fea0003800000 */
[----:B------:R-:W0:Y:S01]  /*0090*/  LDCU UR4, c[0x0][0x38c] ;  /* 0x00007180ff0477ac */ /* 0x000e220008000800 */
[----:B------:R-:W1:Y:S01]  /*00a0*/  LDCU UR5, c[0x0][0x390] ;  /* 0x00007200ff0577ac */ /* 0x000e620008000800 */
[----:B0-----:R-:W-:-:S04]  /*00b0*/  LOP3.LUT P0, RZ, R3, UR4, RZ, 0xc0, !PT ;  /* 0x0000000403ff7c12 */ /* 0x001fc8000f80c0ff */
[----:B-1----:R-:W-:-:S13]  /*00c0*/  ISETP.GE.U32.OR P0, PT, R3, UR5, !P0 ;  /* 0x0000000503007c0c */ /* 0x002fda000c706470 */
[----:B------:R-:W-:Y:S05]  /*00d0*/  @P0 EXIT ;  /* 0x000000000000094d */ /* 0x000fea0003800000 */
[----:B------:R-:W0:Y:S01]  /*00e0*/  LDC.64 R4, c[0x0][0x380] ;  /* 0x0000e000ff047b82 */ /* 0x000e220000000a00 */
[----:B------:R-:W1:Y:S01]  /*00f0*/  LDCU.64 UR4, c[0x0][0x358] ;  /* 0x00006b00ff0477ac */ /* 0x000e620008000a00 */
[----:B0-----:R-:W-:-:S04]  /*0100*/  IMAD.WIDE.U32 R2, R3, 0x4, R4 ;  /* 0x0000000403027825 */ /* 0x001fc800078e0004 */
[----:B------:R-:W-:Y:S01]  /*0110*/  IMAD.WIDE.U32 R4, R0, 0x4, R4 ;  /* 0x0000000400047825 */ /* 0x000fe200078e0004 */
[----:B-1----:R-:W2:Y:S04]  /*0120*/  LDG.E R7, desc[UR4][R2.64] ;  /* 0x0000000402077981 */ /* 0x002ea8000c1e1900 */
[----:B------:R-:W2:Y:S02]  /*0130*/  LDG.E R0, desc[UR4][R4.64] ;  /* 0x0000000404007981 */ /* 0x000ea4000c1e1900 */
[----:B--2---:R-:W-:-:S13]  /*0140*/  ISETP.GE.AND P0, PT, R7, R0, PT ;  /* 0x000000000700720c */ /* 0x004fda0003f06270 */
[----:B------:R-:W-:Y:S05]  /*0150*/  @P0 EXIT ;  /* 0x000000000000094d */ /* 0x000fea0003800000 */
[----:B------:R-:W-:Y:S04]  /*0160*/  STG.E desc[UR4][R2.64], R0 ;  /* 0x0000000002007986 */ /* 0x000fe8000c101904 */
[----:B------:R-:W-:Y:S01]  /*0170*/  STG.E desc[UR4][R4.64], R7 ;  /* 0x0000000704007986 */ /* 0x000fe2000c101904 */
[----:B------:R-:W-:Y:S05]  /*0180*/  EXIT ;  /* 0x000000000000794d */ /* 0x000fea0003800000 */
.L_x_2:
        /* <DEDUP_REMOVED lines=15> */
.L_x_46:


//--------------------- .text._Z25bitonicCompareAndSwapEvenPiiii --------------------------
	.section	.text._Z25bitonicCompareAndSwapEvenPiiii,"ax",@progbits
	.align	128
        .global         _Z25bitonicCompareAndSwapEvenPiiii
        .type           _Z25bitonicCompareAndSwapEvenPiiii,@function
        .size           _Z25bitonicCompareAndSwapEvenPiiii,(.L_x_47 - _Z25bitonicCompareAndSwapEvenPiiii)
        .other          _Z25bitonicCompareAndSwapEvenPiiii,@"STO_CUDA_ENTRY STV_DEFAULT"
_Z25bitonicCompareAndSwapEvenPiiii:
.text._Z25bitonicCompareAndSwapEvenPiiii:
        /* <DEDUP_REMOVED lines=12> */
[----:B-1----:R-:W-:-:S13]  /*00c0*/  ISETP.GE.U32.OR P0, PT, R3, UR5, P0 ;  /* 0x0000000503007c0c */ /* 0x002fda0008706470 */
[----:B------:R-:W-:Y:S05]  /*00d0*/  @P0 EXIT ;  /* 0x000000000000094d */ /* 0x000fea0003800000 */
[----:B------:R-:W0:Y:S01]  /*00e0*/  LDC.64 R4, c[0x0][0x380] ;  /* 0x0000e000ff047b82 */ /* 0x000e220000000a00 */
[----:B------:R-:W1:Y:S01]  /*00f0*/  LDCU.64 UR4, c[0x0][0x358] ;  /* 0x00006b00ff0477ac */ /* 0x000e620008000a00 */
[----:B0-----:R-:W-:-:S04]  /*0100*/  IMAD.WIDE.U32 R2, R3, 0x4, R4 ;  /* 0x0000000403027825 */ /* 0x001fc800078e0004 */
[----:B------:R-:W-:Y:S01]  /*0110*/  IMAD.WIDE.U32 R4, R0, 0x4, R4 ;  /* 0x0000000400047825 */ /* 0x000fe200078e0004 */
[----:B-1----:R-:W2:Y:S04]  /*0120*/  LDG.E R7, desc[UR4][R2.64] ;  /* 0x0000000402077981 */ /* 0x002ea8000c1e1900 */
[----:B------:R-:W2:Y:S02]  /*0130*/  LDG.E R0, desc[UR4][R4.64] ;  /* 0x0000000404007981 */ /* 0x000ea4000c1e1900 */
[----:B--2---:R-:W-:-:S13]  /*0140*/  ISETP.GT.AND P0, PT, R7, R0, PT ;  /* 0x000000000700720c */ /* 0x004fda0003f04270 */
[----:B------:R-:W-:Y:S05]  /*0150*/  @!P0 EXIT ;  /* 0x000000000000894d */ /* 0x000fea0003800000 */
[----:B------:R-:W-:Y:S04]  /*0160*/  STG.E desc[UR4][R2.64], R0 ;  /* 0x0000000002007986 */ /* 0x000fe8000c101904 */
[----:B------:R-:W-:Y:S01]  /*0170*/  STG.E desc[UR4][R4.64], R7 ;  /* 0x0000000704007986 */ /* 0x000fe2000c101904 */
[----:B------:R-:W-:Y:S05]  /*0180*/  EXIT ;  /* 0x000000000000794d */ /* 0x000fea0003800000 */
.L_x_3:
        /* <DEDUP_REMOVED lines=15> */
.L_x_47:


//--------------------- .text._Z15bitonicSortStepPiiii --------------------------
	.section	.text._Z15bitonicSortStepPiiii,"ax",@progbits
	.align	128
        .global         _Z15bitonicSortStepPiiii
        .type           _Z15bitonicSortStepPiiii,@function
        .size           _Z15bitonicSortStepPiiii,(.L_x_48 - _Z15bitonicSortStepPiiii)
        .other          _Z15bitonicSortStepPiiii,@"STO_CUDA_ENTRY STV_DEFAULT"
_Z15bitonicSortStepPiiii:
.text._Z15bitonicSortStepPiiii:
        /* <DEDUP_REMOVED lines=9> */
[----:B------:R-:W0:Y:S02]  /*0090*/  LDCU UR4, c[0x0][0x38c] ;  /* 0x00007180ff0477ac */ /* 0x000e240008000800 */
[----:B0-----:R-:W-:Y:S01]  /*00a0*/  LOP3.LUT P0, RZ, R7, UR4, RZ, 0xc0, !PT ;  /* 0x0000000407ff7c12 */ /* 0x001fe2000f80c0ff */
[----:B------:R-:W0:-:S12]  /*00b0*/  LDCU.64 UR4, c[0x0][0x358] ;  /* 0x00006b00ff0477ac */ /* 0x000e180008000a00 */
[----:B------:R-:W-:Y:S05]  /*00c0*/  @P0 BRA `(.L_x_4) ;  /* 0x0000000000280947 */ /* 0x000fea0003800000 */
[----:B------:R-:W1:Y:S02]  /*00d0*/  LDC.64 R4, c[0x0][0x380] ;  /* 0x0000e000ff047b82 */ /* 0x000e640000000a00 */
[----:B-1----:R-:W-:-:S04]  /*00e0*/  IMAD.WIDE.U32 R2, R7, 0x4, R4 ;  /* 0x0000000407027825 */ /* 0x002fc800078e0004 */
[----:B------:R-:W-:Y:S01]  /*00f0*/  IMAD.WIDE.U32 R4, R9, 0x4, R4 ;  /* 0x0000000409047825 */ /* 0x000fe200078e0004 */
[----:B0-----:R-:W2:Y:S04]  /*0100*/  LDG.E R7, desc[UR4][R2.64] ;  /* 0x0000000402077981 */ /* 0x001ea8000c1e1900 */
[----:B------:R-:W2:Y:S02]  /*0110*/  LDG.E R0, desc[UR4][R4.64] ;  /* 0x0000000404007981 */ /* 0x000ea4000c1e1900 */
[----:B--2---:R-:W-:-:S13]  /*0120*/  ISETP.GT.AND P0, PT, R7, R0, PT ;  /* 0x000000000700720c */ /* 0x004fda0003f04270 */
[----:B------:R-:W-:Y:S05]  /*0130*/  @!P0 EXIT ;  /* 0x000000000000894d */ /* 0x000fea0003800000 */
[----:B------:R-:W-:Y:S04]  /*0140*/  STG.E desc[UR4][R2.64], R0 ;  /* 0x0000000002007986 */ /* 0x000fe8000c101904 */
[----:B------:R-:W-:Y:S01]  /*0150*/  STG.E desc[UR4][R4.64], R7 ;  /* 0x0000000704007986 */ /* 0x000fe2000c101904 */
[----:B------:R-:W-:Y:S05]  /*0160*/  EXIT ;  /* 0x000000000000794d */ /* 0x000fea0003800000 */
.L_x_4:
[----:B------:R-:W1:Y:S02]  /*0170*/  LDC.64 R2, c[0x0][0x380] ;  /* 0x0000e000ff027b82 */ /* 0x000e640000000a00 */
[----:B-1----:R-:W-:-:S04]  /*0180*/  IMAD.WIDE.U32 R4, R7, 0x4, R2 ;  /* 0x0000000407047825 */ /* 0x002fc800078e0002 */
[----:B------:R-:W-:Y:S01]  /*0190*/  IMAD.WIDE.U32 R2, R9, 0x4, R2 ;  /* 0x0000000409027825 */ /* 0x000fe200078e0002 */
[----:B0-----:R-:W2:Y:S04]  /*01a0*/  LDG.E R7, desc[UR4][R4.64] ;  /* 0x0000000404077981 */ /* 0x001ea8000c1e1900 */
[----:B------:R-:W2:Y:S02]  /*01b0*/  LDG.E R0, desc[UR4][R2.64] ;  /* 0x0000000402007981 */ /* 0x000ea4000c1e1900 */
[----:B--2---:R-:W-:-:S13]  /*01c0*/  ISETP.GE.AND P0, PT, R7, R0, PT ;  /* 0x000000000700720c */ /* 0x004fda0003f06270 */
[----:B------:R-:W-:Y:S05]  /*01d0*/  @P0 EXIT ;  /* 0x000000000000094d */ /* 0x000fea0003800000 */
[----:B------:R-:W-:Y:S04]  /*01e0*/  STG.E desc[UR4][R4.64], R0 ;  /* 0x0000000004007986 */ /* 0x000fe8000c101904 */
[----:B------:R-:W-:Y:S01]  /*01f0*/  STG.E desc[UR4][R2.64], R7 ;  /* 0x0000000702007986 */ /* 0x000fe2000c101904 */
[----:B------:R-:W-:Y:S05]  /*0200*/  EXIT ;  /* 0x000000000000794d */ /* 0x000fea0003800000 */
.L_x_5:
        /* <DEDUP_REMOVED lines=15> */
.L_x_48:


//--------------------- .text._Z17sortBucketsKernelPiS_ii --------------------------
	.section	.text._Z17sortBucketsKernelPiS_ii,"ax",@progbits
	.align	128
        .global         _Z17sortBucketsKernelPiS_ii
        .type           _Z17sortBucketsKernelPiS_ii,@function
        .size           _Z17sortBucketsKernelPiS_ii,(.L_x_49 - _Z17sortBucketsKernelPiS_ii)
        .other          _Z17sortBucketsKernelPiS_ii,@"STO_CUDA_ENTRY STV_DEFAULT"
_Z17sortBucketsKernelPiS_ii:
.text._Z17sortBucketsKernelPiS_ii:
[----:B------:R-:W-:Y:S01]  /*0000*/  LDC R1, c[0x0][0x37c] ;  /* 0x0000df00ff017b82 */ /* 0x000fe20000000800 */
[----:B------:R-:W0:Y:S01]  /*0010*/  S2R R7, SR_CTAID.X ;  /* 0x0000000000077919 */ /* 0x000e220000002500 */
[----:B------:R-:W0:Y:S01]  /*0020*/  LDCU UR4, c[0x0][0x360] ;  /* 0x00006c00ff0477ac */ /* 0x000e220008000800 */
[----:B------:R-:W0:Y:S01]  /*0030*/  S2R R0, SR_TID.X ;  /* 0x0000000000007919 */ /* 0x000e220000002100 */
[----:B------:R-:W1:Y:S01]  /*0040*/  LDCU UR5, c[0x0][0x390] ;  /* 0x00007200ff0577ac */ /* 0x000e620008000800 */
[----:B0-----:R-:W-:-:S05]  /*0050*/  IMAD R7, R7, UR4, R0 ;  /* 0x0000000407077c24 */ /* 0x001fca000f8e0200 */
[----:B-1----:R-:W-:-:S13]  /*0060*/  ISETP.GE.AND P0, PT, R7, UR5, PT ;  /* 0x0000000507007c0c */ /* 0x002fda000bf06270 */
[----:B------:R-:W-:Y:S05]  /*0070*/  @P0 EXIT ;  /* 0x000000000000094d */ /* 0x000fea0003800000 */
[----:B------:R-:W0:Y:S01]  /*0080*/  LDC.64 R2, c[0x0][0x388] ;  /* 0x0000e200ff027b82 */ /* 0x000e220000000a00 */
[----:B------:R-:W1:Y:S01]  /*0090*/  LDCU.64 UR4, c[0x0][0x358] ;  /* 0x00006b00ff0477ac */ /* 0x000e620008000a00 */
[----:B------:R-:W2:Y:S06]  /*00a0*/  LDCU UR6, c[0x0][0x394] ;  /* 0x00007280ff0677ac */ /* 0x000eac0008000800 */
[----:B------:R-:W3:Y:S01]  /*00b0*/  LDC.64 R4, c[0x0][0x380] ;  /* 0x0000e000ff047b82 */ /* 0x000ee20000000a00 */
[----:B0-----:R-:W-:-:S05]  /*00c0*/  IMAD.WIDE R2, R7, 0x4, R2 ;  /* 0x0000000407027825 */ /* 0x001fca00078e0202 */
[----:B-1----:R-:W4:Y:S01]  /*00d0*/  LDG.E R0, desc[UR4][R2.64] ;  /* 0x0000000402007981 */ /* 0x002f22000c1e1900 */
[----:B--2---:R-:W-:Y:S01]  /*00e0*/  IMAD R7, R7, UR6, RZ ;  /* 0x0000000607077c24 */ /* 0x004fe2000f8e02ff */
[----:B----4-:R-:W-:-:S13]  /*00f0*/  ISETP.GE.AND P0, PT, R0, 0x2, PT ;  /* 0x000000020000780c */ /* 0x010fda0003f06270 */
[----:B---3--:R-:W-:Y:S05]  /*0100*/  @!P0 EXIT ;  /* 0x000000000000894d */ /* 0x008fea0003800000 */
[----:B------:R-:W-:-:S04]  /*0110*/  IMAD.WIDE R2, R7, 0x4, R4 ;  /* 0x0000000407027825 */ /* 0x000fc800078e0204 */
[----:B------:R-:W-:-:S07]  /*0120*/  HFMA2 R7, -RZ, RZ, 0, 5.9604644775390625e-08 ;  /* 0x00000001ff077431 */ /* 0x000fce00000001ff */
.L_x_9:
[----:B0-----:R-:W-:-:S05]  /*0130*/  IMAD.WIDE.U32 R4, R7, 0x4, R2 ;  /* 0x0000000407047825 */ /* 0x001fca00078e0002 */
[----:B------:R0:W5:Y:S01]  /*0140*/  LDG.E R11, desc[UR4][R4.64] ;  /* 0x00000004040b7981 */ /* 0x000162000c1e1900 */
[----:B------:R-:W-:Y:S01]  /*0150*/  MOV R9, R7 ;  /* 0x0000000700097202 */ /* 0x000fe20000000f00 */
[----:B------:R-:W-:Y:S01]  /*0160*/  BSSY.RECONVERGENT B0, `(.L_x_6) ;  /* 0x000000e000007945 */ /* 0x000fe20003800200 */
[----:B------:R-:W-:-:S04]  /*0170*/  IADD3 R7, PT, PT, R7, 0x1, RZ ;  /* 0x0000000107077810 */ /* 0x000fc80007ffe0ff */
[----:B------:R-:W-:-:S13]  /*0180*/  ISETP.NE.AND P0, PT, R7, R0, PT ;  /* 0x000000000700720c */ /* 0x000fda0003f05270 */
.L_x_8:
[----:B------:R-:W-:-:S05]  /*0190*/  IADD3 R13, PT, PT, R9, -0x1, RZ ;  /* 0xffffffff090d7810 */ /* 0x000fca0007ffe0ff */
[----:B01----:R-:W-:-:S05]  /*01a0*/  IMAD.WIDE.U32 R4, R13, 0x4, R2 ;  /* 0x000000040d047825 */ /* 0x003fca00078e0002 */
[----:B------:R-:W2:Y:S02]  /*01b0*/  LDG.E R6, desc[UR4][R4.64] ;  /* 0x0000000404067981 */ /* 0x000ea4000c1e1900 */
[----:B--2--5:R-:W-:-:S13]  /*01c0*/  ISETP.GT.AND P1, PT, R6, R11, PT ;  /* 0x0000000b0600720c */ /* 0x024fda0003f24270 */
[----:B------:R-:W-:Y:S05]  /*01d0*/  @!P1 BRA `(.L_x_7) ;  /* 0x0000000000189947 */ /* 0x000fea0003800000 */
[C---:B------:R-:W-:Y:S01]  /*01e0*/  IMAD.WIDE.U32 R4, R9.reuse, 0x4, R2 ;  /* 0x0000000409047825 */ /* 0x040fe200078e0002 */
[----:B------:R-:W-:Y:S02]  /*01f0*/  ISETP.GT.AND P1, PT, R9, 0x1, PT ;  /* 0x000000010900780c */ /* 0x000fe40003f24270 */
[----:B------:R-:W-:Y:S02]  /*0200*/  MOV R9, R13 ;  /* 0x0000000d00097202 */ /* 0x000fe40000000f00 */
[----:B------:R1:W-:Y:S09]  /*0210*/  STG.E desc[UR4][R4.64], R6 ;  /* 0x0000000604007986 */ /* 0x0003f2000c101904 */
[----:B------:R-:W-:Y:S05]  /*0220*/  @P1 BRA `(.L_x_8) ;  /* 0xfffffffc00d81947 */ /* 0x000fea000383ffff */
[----:B------:R-:W-:-:S07]  /*0230*/  HFMA2 R9, -RZ, RZ, 0, 0 ;  /* 0x00000000ff097431 */ /* 0x000fce00000001ff */
.L_x_7:
[----:B------:R-:W-:Y:S05]  /*0240*/  BSYNC.RECONVERGENT B0 ;  /* 0x0000000000007941 */ /* 0x000fea0003800200 */
.L_x_6:
[----:B-1----:R-:W-:-:S05]  /*0250*/  IMAD.WIDE R4, R9, 0x4, R2 ;  /* 0x0000000409047825 */ /* 0x002fca00078e0202 */
[----:B------:R0:W-:Y:S01]  /*0260*/  STG.E desc[UR4][R4.64], R11 ;  /* 0x0000000b04007986 */ /* 0x0001e2000c101904 */
[----:B------:R-:W-:Y:S05]  /*0270*/  @P0 BRA `(.L_x_9) ;  /* 0xfffffffc00ac0947 */ /* 0x000fea000383ffff */
[----:B------:R-:W-:Y:S05]  /*0280*/  EXIT ;  /* 0x000000000000794d */ /* 0x000fea0003800000 */
.L_x_10:
        /* <DEDUP_REMOVED lines=15> */
.L_x_49:


//--------------------- .text._Z16setbucketsKernelPiS_S_iii --------------------------
	.section	.text._Z16setbucketsKernelPiS_S_iii,"ax",@progbits
	.align	128
        .global         _Z16setbucketsKernelPiS_S_iii
        .type           _Z16setbucketsKernelPiS_S_iii,@function
        .size           _Z16setbucketsKernelPiS_S_iii,(.L_x_50 - _Z16setbucketsKernelPiS_S_iii)
        .other          _Z16setbucketsKernelPiS_S_iii,@"STO_CUDA_ENTRY STV_DEFAULT"
_Z16setbucketsKernelPiS_S_iii:
.text._Z16setbucketsKernelPiS_S_iii:
        /* <DEDUP_REMOVED lines=11> */
[----:B------:R-:W3:Y:S01]  /*00b0*/  LDC R7, c[0x0][0x3a0] ;  /* 0x0000e800ff077b82 */ /* 0x000ee20000000800 */
[----:B0-----:R-:W-:-:S05]  /*00c0*/  IMAD.WIDE R2, R5, 0x4, R2 ;  /* 0x0000000405027825 */ /* 0x001fca00078e0202 */
[----:B-1----:R-:W2:Y:S01]  /*00d0*/  LDG.E R0, desc[UR4][R2.64] ;  /* 0x0000000402007981 */ /* 0x002ea2000c1e1900 */
[----:B---3--:R-:W-:-:S04]  /*00e0*/  IADD3 R7, PT, PT, R7, 0x1, RZ ;  /* 0x0000000107077810 */ /* 0x008fc80007ffe0ff */
[-C--:B------:R-:W-:Y:S02]  /*00f0*/  IABS R9, R7.reuse ;  /* 0x0000000700097213 */ /* 0x080fe40000000000 */
[----:B------:R-:W-:Y:S02]  /*0100*/  IABS R10, R7 ;  /* 0x00000007000a7213 */ /* 0x000fe40000000000 */
[----:B------:R-:W0:Y:S02]  /*0110*/  I2F.RP R6, R9 ;  /* 0x0000000900067306 */ /* 0x000e240000209400 */
[----:B------:R-:W-:-:S06]  /*0120*/  IADD3 R10, PT, PT, RZ, -R10, RZ ;  /* 0x8000000aff0a7210 */ /* 0x000fcc0007ffe0ff */
[----:B0-----:R-:W0:Y:S02]  /*0130*/  MUFU.RCP R6, R6 ;  /* 0x0000000600067308 */ /* 0x001e240000001000 */
[----:B0-----:R-:W-:-:S06]  /*0140*/  IADD3 R4, PT, PT, R6, 0xffffffe, RZ ;  /* 0x0ffffffe06047810 */ /* 0x001fcc0007ffe0ff */
[----:B------:R0:W1:Y:S02]  /*0150*/  F2I.FTZ.U32.TRUNC.NTZ R5, R4 ;  /* 0x0000000400057305 */ /* 0x000064000021f000 */
[----:B0-----:R-:W-:Y:S02]  /*0160*/  IMAD.MOV.U32 R4, RZ, RZ, RZ ;  /* 0x000000ffff047224 */ /* 0x001fe400078e00ff */
[----:B-1----:R-:W-:-:S04]  /*0170*/  IMAD.MOV R8, RZ, RZ, -R5 ;  /* 0x000000ffff087224 */ /* 0x002fc800078e0a05 */
[----:B------:R-:W-:-:S04]  /*0180*/  IMAD R11, R8, R9, RZ ;  /* 0x00000009080b7224 */ /* 0x000fc800078e02ff */
[----:B------:R-:W-:-:S04]  /*0190*/  IMAD.HI.U32 R5, R5, R11, R4 ;  /* 0x0000000b05057227 */ /* 0x000fc800078e0004 */
[----:B------:R-:W-:Y:S02]  /*01a0*/  IMAD.MOV.U32 R11, RZ, RZ, R10 ;  /* 0x000000ffff0b7224 */ /* 0x000fe400078e000a */
[----:B--2---:R-:W-:-:S05]  /*01b0*/  IMAD R0, R0, UR7, RZ ;  /* 0x0000000700007c24 */ /* 0x004fca000f8e02ff */
[----:B------:R-:W-:Y:S02]  /*01c0*/  IABS R8, R0 ;  /* 0x0000000000087213 */ /* 0x000fe40000000000 */
[----:B------:R-:W-:Y:S02]  /*01d0*/  LOP3.LUT R0, R0, R7, RZ, 0x3c, !PT ;  /* 0x0000000700007212 */ /* 0x000fe400078e3cff */
[----:B------:R-:W-:Y:S02]  /*01e0*/  MOV R4, R8 ;  /* 0x0000000800047202 */ /* 0x000fe40000000f00 */
[----:B------:R-:W-:-:S03]  /*01f0*/  ISETP.GE.AND P1, PT, R0, RZ, PT ;  /* 0x000000ff0000720c */ /* 0x000fc60003f26270 */
[----:B------:R-:W-:-:S04]  /*0200*/  IMAD.HI.U32 R6, R5, R4, RZ ;  /* 0x0000000405067227 */ /* 0x000fc800078e00ff */
[----:B------:R-:W-:Y:S02]  /*0210*/  IMAD R4, R6, R11, R4 ;  /* 0x0000000b06047224 */ /* 0x000fe400078e0204 */
[----:B------:R-:W-:-:S03]  /*0220*/  IMAD.MOV.U32 R11, RZ, RZ, 0x1 ;  /* 0x00000001ff0b7424 */ /* 0x000fc600078e00ff */
[----:B------:R-:W-:-:S13]  /*0230*/  ISETP.GT.U32.AND P2, PT, R9, R4, PT ;  /* 0x000000040900720c */ /* 0x000fda0003f44070 */
[-C--:B------:R-:W-:Y:S01]  /*0240*/  @!P2 IADD3 R4, PT, PT, R4, -R9.reuse, RZ ;  /* 0x800000090404a210 */ /* 0x080fe20007ffe0ff */
[----:B------:R-:W-:Y:S01]  /*0250*/  @!P2 VIADD R6, R6, 0x1 ;  /* 0x000000010606a836 */ /* 0x000fe20000000000 */
[----:B------:R-:W-:Y:S02]  /*0260*/  ISETP.NE.AND P2, PT, R7, RZ, PT ;  /* 0x000000ff0700720c */ /* 0x000fe40003f45270 */
[----:B------:R-:W-:Y:S02]  /*0270*/  ISETP.GE.U32.AND P0, PT, R4, R9, PT ;  /* 0x000000090400720c */ /* 0x000fe40003f06070 */
[----:B------:R-:W0:Y:S11]  /*0280*/  LDC.64 R4, c[0x0][0x390] ;  /* 0x0000e400ff047b82 */ /* 0x000e360000000a00 */
[----:B------:R-:W-:-:S05]  /*0290*/  @P0 IADD3 R6, PT, PT, R6, 0x1, RZ ;  /* 0x0000000106060810 */ /* 0x000fca0007ffe0ff */
[----:B------:R-:W-:-:S05]  /*02a0*/  IMAD.MOV.U32 R9, RZ, RZ, R6 ;  /* 0x000000ffff097224 */ /* 0x000fca00078e0006 */
[----:B------:R-:W-:Y:S02]  /*02b0*/  @!P1 IADD3 R9, PT, PT, -R9, RZ, RZ ;  /* 0x000000ff09099210 */ /* 0x000fe40007ffe1ff */
[----:B------:R-:W-:Y:S02]  /*02c0*/  @!P2 LOP3.LUT R9, RZ, R7, RZ, 0x33, !PT ;  /* 0x00000007ff09a212 */ /* 0x000fe400078e33ff */
[----:B------:R-:W1:Y:S03]  /*02d0*/  LDC.64 R6, c[0x0][0x388] ;  /* 0x0000e200ff067b82 */ /* 0x000e660000000a00 */
[----:B0-----:R-:W-:-:S06]  /*02e0*/  IMAD.WIDE R4, R9, 0x4, R4 ;  /* 0x0000000409047825 */ /* 0x001fcc00078e0204 */
[----:B------:R-:W2:Y:S04]  /*02f0*/  ATOMG.E.ADD.STRONG.GPU PT, R4, desc[UR4][R4.64], R11 ;  /* 0x8000000b040479a8 */ /* 0x000ea800081ef104 */
[----:B------:R-:W3:Y:S01]  /*0300*/  LDG.E R3, desc[UR4][R2.64] ;  /* 0x0000000402037981 */ /* 0x000ee2000c1e1900 */
[----:B--2---:R-:W-:-:S04]  /*0310*/  IMAD R9, R9, UR6, R4 ;  /* 0x0000000609097c24 */ /* 0x004fc8000f8e0204 */
[----:B-1----:R-:W-:-:S05]  /*0320*/  IMAD.WIDE R6, R9, 0x4, R6 ;  /* 0x0000000409067825 */ /* 0x002fca00078e0206 */
[----:B---3--:R-:W-:Y:S01]  /*0330*/  STG.E desc[UR4][R6.64], R3 ;  /* 0x0000000306007986 */ /* 0x008fe2000c101904 */
[----:B------:R-:W-:Y:S05]  /*0340*/  EXIT ;  /* 0x000000000000794d */ /* 0x000fea0003800000 */
.L_x_11:
        /* <DEDUP_REMOVED lines=11> */
.L_x_50:


//--------------------- .text._Z10sortKernelPiS_S_ii --------------------------
	.section	.text._Z10sortKernelPiS_S_ii,"ax",@progbits
	.align	128
        .global         _Z10sortKernelPiS_S_ii
        .type           _Z10sortKernelPiS_S_ii,@function
        .size           _Z10sortKernelPiS_S_ii,(.L_x_51 - _Z10sortKernelPiS_S_ii)
        .other          _Z10sortKernelPiS_S_ii,@"STO_CUDA_ENTRY STV_DEFAULT"
_Z10sortKernelPiS_S_ii:
.text._Z10sortKernelPiS_S_ii:
[----:B------:R-:W-:Y:S01]  /*0000*/  LDC R1, c[0x0][0x37c] ;  /* 0x0000df00ff017b82 */ /* 0x000fe20000000800 */
[----:B------:R-:W0:Y:S01]  /*0010*/  S2R R0, SR_TID.X ;  /* 0x0000000000007919 */ /* 0x000e220000002100 */
[----:B------:R-:W0:Y:S02]  /*0020*/  LDCU UR9, c[0x0][0x398] ;  /* 0x00007300ff0977ac */ /* 0x000e240008000800 */
[----:B0-----:R-:W-:-:S13]  /*0030*/  ISETP.GE.AND P0, PT, R0, UR9, PT ;  /* 0x0000000900007c0c */ /* 0x001fda000bf06270 */
[----:B------:R-:W-:Y:S05]  /*0040*/  @P0 EXIT ;  /* 0x000000000000094d */ /* 0x000fea0003800000 */
[----:B------:R-:W0:Y:S01]  /*0050*/  LDC.64 R2, c[0x0][0x390] ;  /* 0x0000e400ff027b82 */ /* 0x000e220000000a00 */
[----:B------:R-:W-:Y:S01]  /*0060*/  UIADD3 UR4, UPT, UPT, UR9, -0x1, URZ ;  /* 0xffffffff09047890 */ /* 0x000fe2000fffe0ff */
[----:B------:R-:W-:Y:S01]  /*0070*/  IMAD.MOV.U32 R4, RZ, RZ, RZ ;  /* 0x000000ffff047224 */ /* 0x000fe200078e00ff */
[----:B------:R-:W-:Y:S02]  /*0080*/  ULOP3.LUT UR6, UR9, 0x7, URZ, 0xc0, !UPT ;  /* 0x0000000709067892 */ /* 0x000fe4000f8ec0ff */
[----:B------:R-:W-:Y:S01]  /*0090*/  UISETP.GE.U32.AND UP0, UPT, UR4, 0x7, UPT ;  /* 0x000000070400788c */ /* 0x000fe2000bf06070 */
[----:B------:R-:W1:Y:S01]  /*00a0*/  LDCU.64 UR10, c[0x0][0x358] ;  /* 0x00006b00ff0a77ac */ /* 0x000e620008000a00 */
[----:B0-----:R-:W-:-:S07]  /*00b0*/  IMAD.WIDE.U32 R2, R0, 0x4, R2 ;  /* 0x0000000400027825 */ /* 0x001fce00078e0002 */
[----:B-1----:R-:W-:Y:S05]  /*00c0*/  BRA.U !UP0, `(.L_x_12) ;  /* 0x0000000d08d07547 */ /* 0x002fea000b800000 */
[----:B------:R-:W0:Y:S01]  /*00d0*/  LDC R4, c[0x0][0x39c] ;  /* 0x0000e700ff047b82 */ /* 0x000e220000000800 */
[----:B------:R-:W1:Y:S01]  /*00e0*/  LDCU.64 UR4, c[0x0][0x380] ;  /* 0x00007000ff0477ac */ /* 0x000e620008000a00 */
[----:B------:R-:W-:-:S06]  /*00f0*/  ULOP3.LUT UR7, UR9, 0xfffffff8, URZ, 0xc0, !UPT ;  /* 0xfffffff809077892 */ /* 0x000fcc000f8ec0ff */
[----:B------:R-:W2:Y:S01]  /*0100*/  LDC R5, c[0x0][0x39c] ;  /* 0x0000e700ff057b82 */ /* 0x000ea20000000800 */
[----:B------:R-:W-:Y:S02]  /*0110*/  UIADD3 UR8, UPT, UPT, -UR7, URZ, URZ ;  /* 0x000000ff07087290 */ /* 0x000fe4000fffe1ff */
[----:B-1----:R-:W-:-:S04]  /*0120*/  UIADD3 UR4, UP0, UPT, UR4, 0x10, URZ ;  /* 0x0000001004047890 */ /* 0x002fc8000ff1e0ff */
[----:B------:R-:W-:Y:S01]  /*0130*/  UIADD3.X UR5, UPT, UPT, URZ, UR5, URZ, UP0, !UPT ;  /* 0x00000005ff057290 */ /* 0x000fe200087fe4ff */
[----:B0-----:R-:W-:-:S04]  /*0140*/  IABS R10, R4 ;  /* 0x00000004000a7213 */ /* 0x001fc80000000000 */
[----:B------:R-:W0:Y:S08]  /*0150*/  I2F.RP R4, R10 ;  /* 0x0000000a00047306 */ /* 0x000e300000209400 */
[----:B0-----:R-:W0:Y:S02]  /*0160*/  MUFU.RCP R4, R4 ;  /* 0x0000000400047308 */ /* 0x001e240000001000 */
[----:B0-----:R-:W-:Y:S01]  /*0170*/  VIADD R6, R4, 0xffffffe ;  /* 0x0ffffffe04067836 */ /* 0x001fe20000000000 */
[----:B------:R-:W-:-:S05]  /*0180*/  MOV R4, UR7 ;  /* 0x0000000700047c02 */ /* 0x000fca0008000f00 */
[----:B------:R0:W1:Y:S02]  /*0190*/  F2I.FTZ.U32.TRUNC.NTZ R7, R6 ;  /* 0x0000000600077305 */ /* 0x000064000021f000 */
[----:B0-----:R-:W-:Y:S02]  /*01a0*/  IMAD.MOV.U32 R6, RZ, RZ, RZ ;  /* 0x000000ffff067224 */ /* 0x001fe400078e00ff */
[----:B-1----:R-:W-:-:S04]  /*01b0*/  IMAD.MOV R11, RZ, RZ, -R7 ;  /* 0x000000ffff0b7224 */ /* 0x002fc800078e0a07 */
[----:B------:R-:W-:-:S04]  /*01c0*/  IMAD R11, R11, R10, RZ ;  /* 0x0000000a0b0b7224 */ /* 0x000fc800078e02ff */
[----:B------:R-:W-:-:S04]  /*01d0*/  IMAD.HI.U32 R11, R7, R11, R6 ;  /* 0x0000000b070b7227 */ /* 0x000fc800078e0006 */
[----:B------:R-:W-:Y:S02]  /*01e0*/  IMAD.U32 R6, RZ, RZ, UR4 ;  /* 0x00000004ff067e24 */ /* 0x000fe4000f8e00ff */
[----:B--2---:R-:W-:-:S07]  /*01f0*/  IMAD.U32 R7, RZ, RZ, UR5 ;  /* 0x00000005ff077e24 */ /* 0x004fce000f8e00ff */
.L_x_13:
[----:B------:R-:W2:Y:S01]  /*0200*/  LDG.E R14, desc[UR10][R6.64+-0x10] ;  /* 0xfffff00a060e7981 */ /* 0x000ea2000c1e1900 */
[----:B-1----:R-:W-:Y:S02]  /*0210*/  IABS R8, R5 ;  /* 0x0000000500087213 */ /* 0x002fe40000000000 */
[----:B--2---:R-:W-:-:S05]  /*0220*/  IABS R9, R14 ;  /* 0x0000000e00097213 */ /* 0x004fca0000000000 */
[----:B------:R-:W-:-:S04]  /*0230*/  IMAD.HI.U32 R11, R11, R9, RZ ;  /* 0x000000090b0b7227 */ /* 0x000fc800078e00ff */
[----:B------:R-:W-:-:S04]  /*0240*/  IMAD.MOV R12, RZ, RZ, -R11 ;  /* 0x000000ffff0c7224 */ /* 0x000fc800078e0a0b */
[----:B------:R-:W-:-:S05]  /*0250*/  IMAD R9, R8, R12, R9 ;  /* 0x0000000c08097224 */ /* 0x000fca00078e0209 */
[----:B------:R-:W-:-:S13]  /*0260*/  ISETP.GT.U32.AND P1, PT, R10, R9, PT ;  /* 0x000000090a00720c */ /* 0x000fda0003f24070 */
[----:B------:R-:W-:Y:S01]  /*0270*/  @!P1 IMAD.IADD R9, R9, 0x1, -R8 ;  /* 0x0000000109099824 */ /* 0x000fe200078e0a08 */
[----:B------:R-:W-:-:S04]  /*0280*/  @!P1 IADD3 R11, PT, PT, R11, 0x1, RZ ;  /* 0x000000010b0b9810 */ /* 0x000fc80007ffe0ff */
[----:B------:R-:W-:Y:S02]  /*0290*/  ISETP.GE.U32.AND P0, PT, R9, R10, PT ;  /* 0x0000000a0900720c */ /* 0x000fe40003f06070 */
[----:B------:R-:W-:-:S04]  /*02a0*/  LOP3.LUT R9, R14, R5, RZ, 0x3c, !PT ;  /* 0x000000050e097212 */ /* 0x000fc800078e3cff */
[----:B------:R-:W-:Y:S02]  /*02b0*/  ISETP.GE.AND P2, PT, R9, RZ, PT ;  /* 0x000000ff0900720c */ /* 0x000fe40003f46270 */
[----:B------:R-:W-:-:S05]  /*02c0*/  LOP3.LUT R9, RZ, R5, RZ, 0x33, !PT ;  /* 0x00000005ff097212 */ /* 0x000fca00078e33ff */
[----:B------:R-:W-:Y:S01]  /*02d0*/  @P0 VIADD R11, R11, 0x1 ;  /* 0x000000010b0b0836 */ /* 0x000fe20000000000 */
[----:B------:R-:W-:-:S05]  /*02e0*/  ISETP.NE.AND P0, PT, R5, RZ, PT ;  /* 0x000000ff0500720c */ /* 0x000fca0003f05270 */
[----:B------:R-:W-:-:S05]  /*02f0*/  @!P2 IMAD.MOV R11, RZ, RZ, -R11 ;  /* 0x000000ffff0ba224 */ /* 0x000fca00078e0a0b */
[----:B------:R-:W-:-:S05]  /*0300*/  SEL R11, R9, R11, !P0 ;  /* 0x0000000b090b7207 */ /* 0x000fca0004000000 */
[----:B------:R-:W-:-:S05]  /*0310*/  IMAD.HI R10, R11, 0x66666667, RZ ;  /* 0x666666670b0a7827 */ /* 0x000fca00078e02ff */
[----:B------:R-:W-:-:S04]  /*0320*/  SHF.R.U32.HI R13, RZ, 0x1f, R10 ;  /* 0x0000001fff0d7819 */ /* 0x000fc8000001160a */
[----:B------:R-:W-:-:S05]  /*0330*/  LEA.HI.SX32 R10, R10, R13, 0x1e ;  /* 0x0000000d0a0a7211 */ /* 0x000fca00078ff2ff */
[----:B------:R-:W-:-:S05]  /*0340*/  IMAD R11, R10, -0xa, R11 ;  /* 0xfffffff60a0b7824 */ /* 0x000fca00078e020b */
[----:B------:R-:W-:-:S13]  /*0350*/  ISETP.NE.AND P1, PT, R11, R0, PT ;  /* 0x000000000b00720c */ /* 0x000fda0003f25270 */
[----:B------:R-:W2:Y:S01]  /*0360*/  @!P1 LDG.E R13, desc[UR10][R2.64] ;  /* 0x0000000a020d9981 */ /* 0x000ea2000c1e1900 */
[----:B------:R-:W2:Y:S02]  /*0370*/  @!P1 LDC.64 R10, c[0x0][0x388] ;  /* 0x0000e200ff0a9b82 */ /* 0x000ea40000000a00 */
[----:B--2---:R-:W-:-:S05]  /*0380*/  @!P1 IMAD.WIDE R10, R13, 0x4, R10 ;  /* 0x000000040d0a9825 */ /* 0x004fca00078e020a */
[----:B------:R0:W-:Y:S04]  /*0390*/  @!P1 STG.E desc[UR10][R10.64], R14 ;  /* 0x0000000e0a009986 */ /* 0x0001e8000c10190a */
[----:B------:R-:W2:Y:S01]  /*03a0*/  @!P1 LDG.E R12, desc[UR10][R2.64] ;  /* 0x0000000a020c9981 */ /* 0x000ea2000c1e1900 */
[----:B------:R-:W1:Y:S08]  /*03b0*/  I2F.RP R18, R8 ;  /* 0x0000000800127306 */ /* 0x000e700000209400 */
[----:B-1----:R-:W1:Y:S01]  /*03c0*/  MUFU.RCP R18, R18 ;  /* 0x0000001200127308 */ /* 0x002e620000001000 */
[----:B--2---:R-:W-:-:S05]  /*03d0*/  @!P1 VIADD R13, R12, 0x1 ;  /* 0x000000010c0d9836 */ /* 0x004fca0000000000 */
[----:B------:R2:W-:Y:S04]  /*03e0*/  @!P1 STG.E desc[UR10][R2.64], R13 ;  /* 0x0000000d02009986 */ /* 0x0005e8000c10190a */
[----:B------:R-:W3:Y:S01]  /*03f0*/  LDG.E R12, desc[UR10][R6.64+-0xc] ;  /* 0xfffff40a060c7981 */ /* 0x000ee2000c1e1900 */
[----:B-1----:R-:W-:-:S04]  /*0400*/  VIADD R16, R18, 0xffffffe ;  /* 0x0ffffffe12107836 */ /* 0x002fc80000000000 */
[----:B------:R1:W4:Y:S02]  /*0410*/  F2I.FTZ.U32.TRUNC.NTZ R17, R16 ;  /* 0x0000001000117305 */ /* 0x000324000021f000 */
[----:B-1----:R-:W-:Y:S01]  /*0420*/  IMAD.MOV.U32 R16, RZ, RZ, RZ ;  /* 0x000000ffff107224 */ /* 0x002fe200078e00ff */
[----:B----4-:R-:W-:-:S05]  /*0430*/  IADD3 R15, PT, PT, RZ, -R17, RZ ;  /* 0x80000011ff0f7210 */ /* 0x010fca0007ffe0ff */
[----:B0-----:R-:W-:-:S04]  /*0440*/  IMAD R11, R15, R8, RZ ;  /* 0x000000080f0b7224 */ /* 0x001fc800078e02ff */
[----:B------:R-:W-:Y:S01]  /*0450*/  IMAD.HI.U32 R11, R17, R11, R16 ;  /* 0x0000000b110b7227 */ /* 0x000fe200078e0010 */
[----:B---3--:R-:W-:Y:S02]  /*0460*/  IABS R15, R12 ;  /* 0x0000000c000f7213 */ /* 0x008fe40000000000 */
[----:B------:R-:W-:-:S03]  /*0470*/  LOP3.LUT R14, R12, R5, RZ, 0x3c, !PT ;  /* 0x000000050c0e7212 */ /* 0x000fc600078e3cff */
[----:B--2---:R-:W-:Y:S01]  /*0480*/  IMAD.HI.U32 R13, R11, R15, RZ ;  /* 0x0000000f0b0d7227 */ /* 0x004fe200078e00ff */
[----:B------:R-:W-:-:S03]  /*0490*/  ISETP.GE.AND P3, PT, R14, RZ, PT ;  /* 0x000000ff0e00720c */ /* 0x000fc60003f66270 */
[----:B------:R-:W-:-:S04]  /*04a0*/  IMAD.MOV R10, RZ, RZ, -R13 ;  /* 0x000000ffff0a7224 */ /* 0x000fc800078e0a0d */
[----:B------:R-:W-:Y:S02]  /*04b0*/  IMAD R15, R8, R10, R15 ;  /* 0x0000000a080f7224 */ /* 0x000fe400078e020f */
[----:B------:R-:W-:-:S05]  /*04c0*/  IMAD.MOV.U32 R10, RZ, RZ, R8 ;  /* 0x000000ffff0a7224 */ /* 0x000fca00078e0008 */
[----:B------:R-:W-:-:S13]  /*04d0*/  ISETP.GT.U32.AND P2, PT, R10, R15, PT ;  /* 0x0000000f0a00720c */ /* 0x000fda0003f44070 */
[----:B------:R-:W-:Y:S01]  /*04e0*/  @!P2 IMAD.IADD R15, R15, 0x1, -R8 ;  /* 0x000000010f0fa824 */ /* 0x000fe200078e0a08 */
[----:B------:R-:W-:-:S04]  /*04f0*/  @!P2 IADD3 R13, PT, PT, R13, 0x1, RZ ;  /* 0x000000010d0da810 */ /* 0x000fc80007ffe0ff */
[----:B------:R-:W-:-:S13]  /*0500*/  ISETP.GE.U32.AND P1, PT, R15, R10, PT ;  /* 0x0000000a0f00720c */ /* 0x000fda0003f26070 */
[----:B------:R-:W-:-:S04]  /*0510*/  @P1 VIADD R13, R13, 0x1 ;  /* 0x000000010d0d1836 */ /* 0x000fc80000000000 */
        /* <DEDUP_REMOVED lines=11> */
[----:B------:R-:W2:Y:S02]  /*05d0*/  @!P1 LDG.E R13, desc[UR10][R2.64] ;  /* 0x0000000a020d9981 */ /* 0x000ea4000c1e1900 */
[----:B--2---:R-:W-:-:S05]  /*05e0*/  @!P1 VIADD R13, R13, 0x1 ;  /* 0x000000010d0d9836 */ /* 0x004fca0000000000 */
[----:B------:R1:W-:Y:S04]  /*05f0*/  @!P1 STG.E desc[UR10][R2.64], R13 ;  /* 0x0000000d02009986 */ /* 0x0003e8000c10190a */
[----:B------:R-:W2:Y:S02]  /*0600*/  LDG.E R19, desc[UR10][R6.64+-0x8] ;  /* 0xfffff80a06137981 */ /* 0x000ea4000c1e1900 */
[----:B--2---:R-:W-:Y:S02]  /*0610*/  IABS R17, R19 ;  /* 0x0000001300117213 */ /* 0x004fe40000000000 */
[----:B0-----:R-:W-:-:S03]  /*0620*/  LOP3.LUT R12, R19, R5, RZ, 0x3c, !PT ;  /* 0x00000005130c7212 */ /* 0x001fc600078e3cff */
[----:B------:R-:W-:Y:S01]  /*0630*/  IMAD.HI.U32 R16, R11, R17, RZ ;  /* 0x000000110b107227 */ /* 0x000fe200078e00ff */
[----:B------:R-:W-:-:S03]  /*0640*/  ISETP.GE.AND P3, PT, R12, RZ, PT ;  /* 0x000000ff0c00720c */ /* 0x000fc60003f66270 */
[----:B------:R-:W-:-:S04]  /*0650*/  IMAD.MOV R18, RZ, RZ, -R16 ;  /* 0x000000ffff127224 */ /* 0x000fc800078e0a10 */
[----:B------:R-:W-:-:S05]  /*0660*/  IMAD R17, R8, R18, R17 ;  /* 0x0000001208117224 */ /* 0x000fca00078e0211 */
[----:B------:R-:W-:-:S13]  /*0670*/  ISETP.GT.U32.AND P2, PT, R10, R17, PT ;  /* 0x000000110a00720c */ /* 0x000fda0003f44070 */
[----:B------:R-:W-:Y:S01]  /*0680*/  @!P2 IADD3 R17, PT, PT, R17, -R8, RZ ;  /* 0x800000081111a210 */ /* 0x000fe20007ffe0ff */
[----:B------:R-:W-:-:S03]  /*0690*/  @!P2 VIADD R16, R16, 0x1 ;  /* 0x000000011010a836 */ /* 0x000fc60000000000 */
[----:B------:R-:W-:-:S13]  /*06a0*/  ISETP.GE.U32.AND P1, PT, R17, R10, PT ;  /* 0x0000000a1100720c */ /* 0x000fda0003f26070 */
[----:B------:R-:W-:-:S04]  /*06b0*/  @P1 VIADD R16, R16, 0x1 ;  /* 0x0000000110101836 */ /* 0x000fc80000000000 */
[----:B------:R-:W-:-:S05]  /*06c0*/  @!P3 IMAD.MOV R16, RZ, RZ, -R16 ;  /* 0x000000ffff10b224 */ /* 0x000fca00078e0a10 */
[----:B------:R-:W-:-:S05]  /*06d0*/  SEL R16, R9, R16, !P0 ;  /* 0x0000001009107207 */ /* 0x000fca0004000000 */
[----:B------:R-:W-:-:S05]  /*06e0*/  IMAD.HI R12, R16, 0x66666667, RZ ;  /* 0x66666667100c7827 */ /* 0x000fca00078e02ff */
[----:B-1----:R-:W-:-:S04]  /*06f0*/  SHF.R.U32.HI R13, RZ, 0x1f, R12 ;  /* 0x0000001fff0d7819 */ /* 0x002fc8000001160c */
        /* <DEDUP_REMOVED lines=14> */
[----:B------:R-:W-:-:S04]  /*07e0*/  ISETP.GE.AND P3, PT, R12, RZ, PT ;  /* 0x000000ff0c00720c */ /* 0x000fc80003f66270 */
[----:B------:R-:W-:-:S05]  /*07f0*/  IADD3 R16, PT, PT, -R14, RZ, RZ ;  /* 0x000000ff0e107210 */ /* 0x000fca0007ffe1ff */
[----:B------:R-:W-:-:S05]  /*0800*/  IMAD R17, R8, R16, R17 ;  /* 0x0000001008117224 */ /* 0x000fca00078e0211 */
[----:B------:R-:W-:-:S13]  /*0810*/  ISETP.GT.U32.AND P2, PT, R10, R17, PT ;  /* 0x000000110a00720c */ /* 0x000fda0003f44070 */
[----:B------:R-:W-:Y:S02]  /*0820*/  @!P2 IMAD.IADD R17, R17, 0x1, -R8 ;  /* 0x000000011111a824 */ /* 0x000fe400078e0a08 */
[----:B------:R-:W-:-:S03]  /*0830*/  @!P2 VIADD R14, R14, 0x1 ;  /* 0x000000010e0ea836 */ /* 0x000fc60000000000 */
        /* <DEDUP_REMOVED lines=9> */
[----:B-1----:R-:W2:Y:S01]  /*08d0*/  @!P1 LDG.E R15, desc[UR10][R2.64] ;  /* 0x0000000a020f9981 */ /* 0x002ea2000c1e1900 */
[----:B------:R-:W2:Y:S02]  /*08e0*/  @!P1 LDC.64 R12, c[0x0][0x388] ;  /* 0x0000e200ff0c9b82 */ /* 0x000ea40000000a00 */
[----:B--2---:R-:W-:-:S05]  /*08f0*/  @!P1 IMAD.WIDE R12, R15, 0x4, R12 ;  /* 0x000000040f0c9825 */ /* 0x004fca00078e020c */
[----:B------:R0:W-:Y:S04]  /*0900*/  @!P1 STG.E desc[UR10][R12.64], R18 ;  /* 0x000000120c009986 */ /* 0x0001e8000c10190a */
[----:B------:R-:W2:Y:S02]  /*0910*/  @!P1 LDG.E R14, desc[UR10][R2.64] ;  /* 0x0000000a020e9981 */ /* 0x000ea4000c1e1900 */
[----:B--2---:R-:W-:-:S05]  /*0920*/  @!P1 IADD3 R15, PT, PT, R14, 0x1, RZ ;  /* 0x000000010e0f9810 */ /* 0x004fca0007ffe0ff */
        /* <DEDUP_REMOVED lines=9> */
[----:B------:R-:W-:Y:S02]  /*09c0*/  @!P2 IMAD.IADD R17, R17, 0x1, -R8 ;  /* 0x000000011111a824 */ /* 0x000fe400078e0a08 */
[----:B------:R-:W-:-:S03]  /*09d0*/  @!P2 VIADD R14, R14, 0x1 ;  /* 0x000000010e0ea836 */ /* 0x000fc60000000000 */
[----:B------:R-:W-:-:S13]  /*09e0*/  ISETP.GE.U32.AND P1, PT, R17, R10, PT ;  /* 0x0000000a1100720c */ /* 0x000fda0003f26070 */
[----:B------:R-:W-:-:S05]  /*09f0*/  @P1 VIADD R14, R14, 0x1 ;  /* 0x000000010e0e1836 */ /* 0x000fca0000000000 */
[----:B------:R-:W-:-:S04]  /*0a00*/  @!P3 IADD3 R14, PT, PT, -R14, RZ, RZ ;  /* 0x000000ff0e0eb210 */ /* 0x000fc80007ffe1ff */
        /* <DEDUP_REMOVED lines=24> */
[----:B------:R-:W-:-:S05]  /*0b90*/  @P1 IADD3 R14, PT, PT, R14, 0x1, RZ ;  /* 0x000000010e0e1810 */ /* 0x000fca0007ffe0ff */
        /* <DEDUP_REMOVED lines=41> */
[----:B--2---:R-:W-:-:S05]  /*0e30*/  IABS R17, R18 ;  /* 0x0000001200117213 */ /* 0x004fca0000000000 */
[----:B------:R-:W-:-:S05]  /*0e40*/  IMAD.HI.U32 R14, R11, R17, RZ ;  /* 0x000000110b0e7227 */ /* 0x000fca00078e00ff */
[----:B------:R-:W-:-:S05]  /*0e50*/  IADD3 R16, PT, PT, -R14, RZ, RZ ;  /* 0x000000ff0e107210 */ /* 0x000fca0007ffe1ff */
[----:B------:R-:W-:-:S05]  /*0e60*/  IMAD R17, R8, R16, R17 ;  /* 0x0000001008117224 */ /* 0x000fca00078e0211 */
[----:B------:R-:W-:-:S13]  /*0e70*/  ISETP.GT.U32.AND P2, PT, R10, R17, PT ;  /* 0x000000110a00720c */ /* 0x000fda0003f44070 */
[----:B------:R-:W-:Y:S01]  /*0e80*/  @!P2 IMAD.IADD R17, R17, 0x1, -R8 ;  /* 0x000000011111a824 */ /* 0x000fe200078e0a08 */
[----:B------:R-:W-:Y:S01]  /*0e90*/  LOP3.LUT R8, R18, R5, RZ, 0x3c, !PT ;  /* 0x0000000512087212 */ /* 0x000fe200078e3cff */
[----:B------:R-:W-:-:S03]  /*0ea0*/  @!P2 VIADD R14, R14, 0x1 ;  /* 0x000000010e0ea836 */ /* 0x000fc60000000000 */
[----:B------:R-:W-:Y:S02]  /*0eb0*/  ISETP.GE.U32.AND P1, PT, R17, R10, PT ;  /* 0x0000000a1100720c */ /* 0x000fe40003f26070 */
[----:B------:R-:W-:-:S11]  /*0ec0*/  ISETP.GE.AND P3, PT, R8, RZ, PT ;  /* 0x000000ff0800720c */ /* 0x000fd60003f66270 */
[----:B------:R-:W-:-:S05]  /*0ed0*/  @P1 VIADD R14, R14, 0x1 ;  /* 0x000000010e0e1836 */ /* 0x000fca0000000000 */
[----:B------:R-:W-:-:S04]  /*0ee0*/  @!P3 IADD3 R14, PT, PT, -R14, RZ, RZ ;  /* 0x000000ff0e0eb210 */ /* 0x000fc80007ffe1ff */
[----:B------:R-:W-:-:S05]  /*0ef0*/  SEL R9, R9, R14, !P0 ;  /* 0x0000000e09097207 */ /* 0x000fca0004000000 */
[----:B------:R-:W-:-:S05]  /*0f00*/  IMAD.HI R8, R9, 0x66666667, RZ ;  /* 0x6666666709087827 */ /* 0x000fca00078e02ff */
[----:B0-----:R-:W-:-:S04]  /*0f10*/  SHF.R.U32.HI R13, RZ, 0x1f, R8 ;  /* 0x0000001fff0d7819 */ /* 0x001fc80000011608 */
        /* <DEDUP_REMOVED lines=8> */
[----:B------:R-:W-:-:S04]  /*0fa0*/  UIADD3 UR8, UPT, UPT, UR8, 0x8, URZ ;  /* 0x0000000808087890 */ /* 0x000fc8000fffe0ff */
[----:B------:R-:W-:Y:S01]  /*0fb0*/  UISETP.NE.AND UP0, UPT, UR8, URZ, UPT ;  /* 0x000000ff0800728c */ /* 0x000fe2000bf05270 */
[----:B--2---:R-:W-:-:S05]  /*0fc0*/  @!P0 VIADD R13, R12, 0x1 ;  /* 0x000000010c0d8836 */ /* 0x004fca0000000000 */
[----:B------:R1:W-:Y:S01]  /*0fd0*/  @!P0 STG.E desc[UR10][R2.64], R13 ;  /* 0x0000000d02008986 */ /* 0x0003e2000c10190a */
[----:B------:R-:W-:-:S05]  /*0fe0*/  IADD3 R6, P0, PT, R6, 0x20, RZ ;  /* 0x0000002006067810 */ /* 0x000fca0007f1e0ff */
[----:B------:R-:W-:Y:S01]  /*0ff0*/  IMAD.X R7, RZ, RZ, R7, P0 ;  /* 0x000000ffff077224 */ /* 0x000fe200000e0607 */
[----:B------:R-:W-:Y:S07]  /*1000*/  BRA.U UP0, `(.L_x_13) ;  /* 0xfffffff1007c7547 */ /* 0x000fee000b83ffff */
.L_x_12:
[----:B------:R-:W-:-:S13]  /*1010*/  ISETP.NE.AND P0, PT, RZ, UR6, PT ;  /* 0x00000006ff007c0c */ /* 0x000fda000bf05270 */
[----:B------:R-:W-:Y:S05]  /*1020*/  @!P0 EXIT ;  /* 0x000000000000894d */ /* 0x000fea0003800000 */
[----:B------:R-:W0:Y:S01]  /*1030*/  LDC R5, c[0x0][0x398] ;  /* 0x0000e600ff057b82 */ /* 0x000e220000000800 */
[----:B------:R-:W-:Y:S01]  /*1040*/  UISETP.GE.U32.AND UP0, UPT, UR6, 0x4, UPT ;  /* 0x000000040600788c */ /* 0x000fe2000bf06070 */
[----:B0-----:R-:W-:-:S08]  /*1050*/  LOP3.LUT R12, R5, 0x3, RZ, 0xc0, !PT ;  /* 0x00000003050c7812 */ /* 0x001fd000078ec0ff */
[----:B------:R-:W-:Y:S05]  /*1060*/  BRA.U !UP0, `(.L_x_14) ;  /* 0x0000000508ec7547 */ /* 0x000fea000b800000 */
[----:B------:R-:W0:Y:S08]  /*1070*/  LDC.64 R6, c[0x0][0x380] ;  /* 0x0000e000ff067b82 */ /* 0x000e300000000a00 */
[----:B-1----:R-:W1:Y:S01]  /*1080*/  LDC R8, c[0x0][0x39c] ;  /* 0x0000e700ff087b82 */ /* 0x002e620000000800 */
[----:B0-----:R-:W-:-:S05]  /*1090*/  IMAD.WIDE.U32 R6, R4, 0x4, R6 ;  /* 0x0000000404067825 */ /* 0x001fca00078e0006 */
[----:B------:R-:W2:Y:S01]  /*10a0*/  LDG.E R13, desc[UR10][R6.64] ;  /* 0x0000000a060d7981 */ /* 0x000ea2000c1e1900 */
[----:B-1----:R-:W-:-:S04]  /*10b0*/  IABS R9, R8 ;  /* 0x0000000800097213 */ /* 0x002fc80000000000 */
[----:B------:R-:W0:Y:S08]  /*10c0*/  I2F.RP R15, R9 ;  /* 0x00000009000f7306 */ /* 0x000e300000209400 */
[----:B0-----:R-:W0:Y:S02]  /*10d0*/  MUFU.RCP R15, R15 ;  /* 0x0000000f000f7308 */ /* 0x001e240000001000 */
[----:B0-----:R-:W-:-:S06]  /*10e0*/  VIADD R16, R15, 0xffffffe ;  /* 0x0ffffffe0f107836 */ /* 0x001fcc0000000000 */
[----:B------:R-:W0:Y:S02]  /*10f0*/  F2I.FTZ.U32.TRUNC.NTZ R11, R16 ;  /* 0x00000010000b7305 */ /* 0x000e24000021f000 */
[----:B0-----:R-:W-:-:S05]  /*1100*/  IADD3 R10, PT, PT, RZ, -R11, RZ ;  /* 0x8000000bff0a7210 */ /* 0x001fca0007ffe0ff */
[----:B------:R-:W-:Y:S02]  /*1110*/  IMAD R17, R10, R9, RZ ;  /* 0x000000090a117224 */ /* 0x000fe400078e02ff */
[----:B------:R-:W-:-:S04]  /*1120*/  IMAD.MOV.U32 R10, RZ, RZ, RZ ;  /* 0x000000ffff0a7224 */ /* 0x000fc800078e00ff */
[----:B------:R-:W-:Y:S01]  /*1130*/  IMAD.HI.U32 R10, R11, R17, R10 ;  /* 0x000000110b0a7227 */ /* 0x000fe200078e000a */
        /* <DEDUP_REMOVED lines=9> */
[----:B------:R-:W-:-:S07]  /*11d0*/  ISETP.GE.AND P2, PT, R14, RZ, PT ;  /* 0x000000ff0e00720c */ /* 0x000fce0003f46270 */
[----:B------:R-:W-:Y:S01]  /*11e0*/  @P0 VIADD R11, R11, 0x1 ;  /* 0x000000010b0b0836 */ /* 0x000fe20000000000 */
[----:B------:R-:W-:-:S03]  /*11f0*/  ISETP.NE.AND P0, PT, R8, RZ, PT ;  /* 0x000000ff0800720c */ /* 0x000fc60003f05270 */
[----:B------:R-:W-:Y:S01]  /*1200*/  IMAD.MOV.U32 R14, RZ, RZ, R11 ;  /* 0x000000ffff0e7224 */ /* 0x000fe200078e000b */
[----:B------:R-:W-:-:S03]  /*1210*/  LOP3.LUT R11, RZ, R8, RZ, 0x33, !PT ;  /* 0x00000008ff0b7212 */ /* 0x000fc600078e33ff */
        /* <DEDUP_REMOVED lines=37> */
[----:B------:R-:W1:Y:S02]  /*1470*/  @!P1 LDG.E R13, desc[UR10][R2.64] ;  /* 0x0000000a020d9981 */ /* 0x000e64000c1e1900 */
[----:B-1----:R-:W-:-:S05]  /*1480*/  @!P1 VIADD R19, R13, 0x1 ;  /* 0x000000010d139836 */ /* 0x002fca0000000000 */
        /* <DEDUP_REMOVED lines=27> */
[----:B-1----:R-:W2:Y:S01]  /*1640*/  LDG.E R19, desc[UR10][R6.64+0xc] ;  /* 0x00000c0a06137981 */ /* 0x002ea2000c1e1900 */
[----:B------:R-:W-:Y:S01]  /*1650*/  BSSY.RECONVERGENT B0, `(.L_x_15) ;  /* 0x000001b000007945 */ /* 0x000fe20003800200 */
[----:B--2---:R-:W-:Y:S02]  /*1660*/  IABS R16, R19 ;  /* 0x0000001300107213 */ /* 0x004fe40000000000 */
[----:B------:R-:W-:-:S03]  /*1670*/  LOP3.LUT R8, R19, R8, RZ, 0x3c, !PT ;  /* 0x0000000813087212 */ /* 0x000fc600078e3cff */
        /* <DEDUP_REMOVED lines=16> */
[----:B0-----:R-:W-:Y:S05]  /*1780*/  @P0 BRA `(.L_x_16) ;  /* 0x00000000001c0947 */ /* 0x001fea0003800000 */
[----:B------:R-:W2:Y:S01]  /*1790*/  LDG.E R9, desc[UR10][R2.64] ;  /* 0x0000000a02097981 */ /* 0x000ea2000c1e1900 */
[----:B------:R-:W2:Y:S02]  /*17a0*/  LDC.64 R6, c[0x0][0x388] ;  /* 0x0000e200ff067b82 */ /* 0x000ea40000000a00 */
[----:B--2---:R-:W-:-:S05]  /*17b0*/  IMAD.WIDE R6, R9, 0x4, R6 ;  /* 0x0000000409067825 */ /* 0x004fca00078e0206 */
[----:B------:R0:W-:Y:S04]  /*17c0*/  STG.E desc[UR10][R6.64], R19 ;  /* 0x0000001306007986 */ /* 0x0001e8000c10190a */
[----:B------:R-:W2:Y:S02]  /*17d0*/  LDG.E R8, desc[UR10][R2.64] ;  /* 0x0000000a02087981 */ /* 0x000ea4000c1e1900 */
[----:B--2---:R-:W-:-:S05]  /*17e0*/  VIADD R9, R8, 0x1 ;  /* 0x0000000108097836 */ /* 0x004fca0000000000 */
[----:B------:R0:W-:Y:S02]  /*17f0*/  STG.E desc[UR10][R2.64], R9 ;  /* 0x0000000902007986 */ /* 0x0001e4000c10190a */
.L_x_16:
[----:B------:R-:W-:Y:S05]  /*1800*/  BSYNC.RECONVERGENT B0 ;  /* 0x0000000000007941 */ /* 0x000fea0003800200 */
.L_x_15:
[----:B------:R-:W-:-:S07]  /*1810*/  VIADD R4, R4, 0x4 ;  /* 0x0000000404047836 */ /* 0x000fce0000000000 */
.L_x_14:
[----:B------:R-:W-:-:S13]  /*1820*/  ISETP.NE.AND P0, PT, R12, RZ, PT ;  /* 0x000000ff0c00720c */ /* 0x000fda0003f05270 */
[----:B------:R-:W-:Y:S05]  /*1830*/  @!P0 EXIT ;  /* 0x000000000000894d */ /* 0x000fea0003800000 */
[----:B------:R-:W-:-:S13]  /*1840*/  ISETP.NE.AND P0, PT, R12, 0x1, PT ;  /* 0x000000010c00780c */ /* 0x000fda0003f05270 */
[----:B------:R-:W-:Y:S05]  /*1850*/  @!P0 BRA `(.L_x_17) ;  /* 0x00000004001c8947 */ /* 0x000fea0003800000 */
[----:B0-----:R-:W0:Y:S08]  /*1860*/  LDC.64 R6, c[0x0][0x380] ;  /* 0x0000e000ff067b82 */ /* 0x001e300000000a00 */
[----:B-1----:R-:W1:Y:S01]  /*1870*/  LDC R8, c[0x0][0x39c] ;  /* 0x0000e700ff087b82 */ /* 0x002e620000000800 */
[----:B0-----:R-:W-:-:S05]  /*1880*/  IMAD.WIDE.U32 R6, R4, 0x4, R6 ;  /* 0x0000000404067825 */ /* 0x001fca00078e0006 */
[----:B------:R-:W2:Y:S01]  /*1890*/  LDG.E R13, desc[UR10][R6.64] ;  /* 0x0000000a060d7981 */ /* 0x000ea2000c1e1900 */
[----:B-1----:R-:W-:-:S04]  /*18a0*/  IABS R9, R8 ;  /* 0x0000000800097213 */ /* 0x002fc80000000000 */
[----:B------:R-:W0:Y:S08]  /*18b0*/  I2F.RP R14, R9 ;  /* 0x00000009000e7306 */ /* 0x000e300000209400 */
[----:B0-----:R-:W0:Y:S02]  /*18c0*/  MUFU.RCP R14, R14 ;  /* 0x0000000e000e7308 */ /* 0x001e240000001000 */
[----:B0-----:R-:W-:-:S06]  /*18d0*/  IADD3 R15, PT, PT, R14, 0xffffffe, RZ ;  /* 0x0ffffffe0e0f7810 */ /* 0x001fcc0007ffe0ff */
[----:B------:R-:W0:Y:S02]  /*18e0*/  F2I.FTZ.U32.TRUNC.NTZ R11, R15 ;  /* 0x0000000f000b7305 */ /* 0x000e24000021f000 */
[----:B0-----:R-:W-:-:S04]  /*18f0*/  IMAD.MOV R10, RZ, RZ, -R11 ;  /* 0x000000ffff0a7224 */ /* 0x001fc800078e0a0b */
        /* <DEDUP_REMOVED lines=8> */
[----:B------:R-:W-:Y:S01]  /*1980*/  @!P1 IADD3 R12, PT, PT, R12, -R9, RZ ;  /* 0x800000090c0c9210 */ /* 0x000fe20007ffe0ff */
[----:B------:R-:W-:-:S03]  /*1990*/  @!P1 VIADD R10, R10, 0x1 ;  /* 0x000000010a0a9836 */ /* 0x000fc60000000000 */
[----:B------:R-:W-:Y:S02]  /*19a0*/  ISETP.GE.U32.AND P0, PT, R12, R9, PT ;  /* 0x000000090c00720c */ /* 0x000fe40003f06070 */
[----:B------:R-:W-:-:S04]  /*19b0*/  LOP3.LUT R12, R13, R8, RZ, 0x3c, !PT ;  /* 0x000000080d0c7212 */ /* 0x000fc800078e3cff */
[----:B------:R-:W-:-:S07]  /*19c0*/  ISETP.GE.AND P2, PT, R12, RZ, PT ;  /* 0x000000ff0c00720c */ /* 0x000fce0003f46270 */
[----:B------:R-:W-:Y:S01]  /*19d0*/  @P0 VIADD R10, R10, 0x1 ;  /* 0x000000010a0a0836 */ /* 0x000fe20000000000 */
[----:B------:R-:W-:-:S03]  /*19e0*/  ISETP.NE.AND P0, PT, R8, RZ, PT ;  /* 0x000000ff0800720c */ /* 0x000fc60003f05270 */
[----:B------:R-:W-:Y:S01]  /*19f0*/  IMAD.MOV.U32 R15, RZ, RZ, R10 ;  /* 0x000000ffff0f7224 */ /* 0x000fe200078e000a */
[----:B------:R-:W-:-:S04]  /*1a00*/  LOP3.LUT R10, RZ, R8, RZ, 0x33, !PT ;  /* 0x00000008ff0a7212 */ /* 0x000fc800078e33ff */
[----:B------:R-:W-:-:S04]  /*1a10*/  @!P2 IADD3 R15, PT, PT, -R15, RZ, RZ ;  /* 0x000000ff0f0fa210 */ /* 0x000fc80007ffe1ff */
        /* <DEDUP_REMOVED lines=13> */
[----:B------:R-:W2:Y:S01]  /*1af0*/  LDG.E R19, desc[UR10][R6.64+0x4] ;  /* 0x0000040a06137981 */ /* 0x000ea2000c1e1900 */
        /* <DEDUP_REMOVED lines=27> */
.L_x_19:
[----:B------:R-:W-:Y:S05]  /*1cb0*/  BSYNC.RECONVERGENT B0 ;  /* 0x0000000000007941 */ /* 0x000fea0003800200 */
.L_x_18:
[----:B------:R-:W-:-:S07]  /*1cc0*/  IADD3 R4, PT, PT, R4, 0x2, RZ ;  /* 0x0000000204047810 */ /* 0x000fce0007ffe0ff */
.L_x_17:
[----:B------:R-:W-:-:S04]  /*1cd0*/  LOP3.LUT R5, R5, 0x1, RZ, 0xc0, !PT ;  /* 0x0000000105057812 */ /* 0x000fc800078ec0ff */
[----:B------:R-:W-:-:S13]  /*1ce0*/  ISETP.NE.U32.AND P0, PT, R5, 0x1, PT ;  /* 0x000000010500780c */ /* 0x000fda0003f05070 */
[----:B------:R-:W-:Y:S05]  /*1cf0*/  @P0 EXIT ;  /* 0x000000000000094d */ /* 0x000fea0003800000 */
[----:B0-----:R-:W0:Y:S08]  /*1d00*/  LDC.64 R6, c[0x0][0x380] ;  /* 0x0000e000ff067b82 */ /* 0x001e300000000a00 */
[----:B-1----:R-:W1:Y:S01]  /*1d10*/  LDC R9, c[0x0][0x39c] ;  /* 0x0000e700ff097b82 */ /* 0x002e620000000800 */
[----:B0-----:R-:W-:-:S06]  /*1d20*/  IMAD.WIDE.U32 R4, R4, 0x4, R6 ;  /* 0x0000000404047825 */ /* 0x001fcc00078e0006 */
[----:B------:R-:W2:Y:S01]  /*1d30*/  LDG.E R4, desc[UR10][R4.64] ;  /* 0x0000000a04047981 */ /* 0x000ea2000c1e1900 */
[----:B-1----:R-:W-:-:S04]  /*1d40*/  IABS R11, R9 ;  /* 0x00000009000b7213 */ /* 0x002fc80000000000 */
[----:B------:R-:W0:Y:S08]  /*1d50*/  I2F.RP R8, R11 ;  /* 0x0000000b00087306 */ /* 0x000e300000209400 */
[----:B0-----:R-:W0:Y:S02]  /*1d60*/  MUFU.RCP R8, R8 ;  /* 0x0000000800087308 */ /* 0x001e240000001000 */
[----:B0-----:R-:W-:-:S06]  /*1d70*/  VIADD R10, R8, 0xffffffe ;  /* 0x0ffffffe080a7836 */ /* 0x001fcc0000000000 */
[----:B------:R-:W0:Y:S02]  /*1d80*/  F2I.FTZ.U32.TRUNC.NTZ R7, R10 ;  /* 0x0000000a00077305 */ /* 0x000e24000021f000 */
[----:B0-----:R-:W-:-:S04]  /*1d90*/  IMAD.MOV R6, RZ, RZ, -R7 ;  /* 0x000000ffff067224 */ /* 0x001fc800078e0a07 */
[----:B------:R-:W-:Y:S02]  /*1da0*/  IMAD R13, R6, R11, RZ ;  /* 0x0000000b060d7224 */ /* 0x000fe400078e02ff */
[----:B------:R-:W-:-:S04]  /*1db0*/  IMAD.MOV.U32 R6, RZ, RZ, RZ ;  /* 0x000000ffff067224 */ /* 0x000fc800078e00ff */
[----:B------:R-:W-:Y:S01]  /*1dc0*/  IMAD.HI.U32 R13, R7, R13, R6 ;  /* 0x0000000d070d7227 */ /* 0x000fe200078e0006 */
[----:B--2---:R-:W-:-:S04]  /*1dd0*/  IABS R5, R4 ;  /* 0x0000000400057213 */ /* 0x004fc80000000000 */
[----:B------:R-:W-:-:S05]  /*1de0*/  MOV R6, R5 ;  /* 0x0000000500067202 */ /* 0x000fca0000000f00 */
[----:B------:R-:W-:-:S04]  /*1df0*/  IMAD.HI.U32 R5, R13, R6, RZ ;  /* 0x000000060d057227 */ /* 0x000fc800078e00ff */
[----:B------:R-:W-:-:S04]  /*1e00*/  IMAD.MOV R7, RZ, RZ, -R5 ;  /* 0x000000ffff077224 */ /* 0x000fc800078e0a05 */
[----:B------:R-:W-:-:S05]  /*1e10*/  IMAD R6, R11, R7, R6 ;  /* 0x000000070b067224 */ /* 0x000fca00078e0206 */
[----:B------:R-:W-:-:S13]  /*1e20*/  ISETP.GT.U32.AND P1, PT, R11, R6, PT ;  /* 0x000000060b00720c */ /* 0x000fda0003f24070 */
[----:B------:R-:W-:Y:S02]  /*1e30*/  @!P1 IMAD.IADD R6, R6, 0x1, -R11 ;  /* 0x0000000106069824 */ /* 0x000fe400078e0a0b */
[----:B------:R-:W-:Y:S01]  /*1e40*/  @!P1 VIADD R5, R5, 0x1 ;  /* 0x0000000105059836 */ /* 0x000fe20000000000 */
[----:B------:R-:W-:Y:S02]  /*1e50*/  ISETP.NE.AND P1, PT, R9, RZ, PT ;  /* 0x000000ff0900720c */ /* 0x000fe40003f25270 */
[----:B------:R-:W-:Y:S02]  /*1e60*/  ISETP.GE.U32.AND P0, PT, R6, R11, PT ;  /* 0x0000000b0600720c */ /* 0x000fe40003f06070 */
[----:B------:R-:W-:-:S04]  /*1e70*/  LOP3.LUT R6, R4, R9, RZ, 0x3c, !PT ;  /* 0x0000000904067212 */ /* 0x000fc800078e3cff */
[----:B------:R-:W-:-:S07]  /*1e80*/  ISETP.GE.AND P2, PT, R6, RZ, PT ;  /* 0x000000ff0600720c */ /* 0x000fce0003f46270 */
[----:B------:R-:W-:-:S06]  /*1e90*/  @P0 IADD3 R5, PT, PT, R5, 0x1, RZ ;  /* 0x0000000105050810 */ /* 0x000fcc0007ffe0ff */
[----:B------:R-:W-:Y:S01]  /*1ea0*/  @!P2 IMAD.MOV R5, RZ, RZ, -R5 ;  /* 0x000000ffff05a224 */ /* 0x000fe200078e0a05 */
[----:B------:R-:W-:-:S05]  /*1eb0*/  @!P1 LOP3.LUT R5, RZ, R9, RZ, 0x33, !PT ;  /* 0x00000009ff059212 */ /* 0x000fca00078e33ff */
[----:B------:R-:W-:-:S05]  /*1ec0*/  IMAD.HI R6, R5, 0x66666667, RZ ;  /* 0x6666666705067827 */ /* 0x000fca00078e02ff */
[----:B------:R-:W-:-:S04]  /*1ed0*/  SHF.R.U32.HI R7, RZ, 0x1f, R6 ;  /* 0x0000001fff077819 */ /* 0x000fc80000011606 */
[----:B------:R-:W-:-:S05]  /*1ee0*/  LEA.HI.SX32 R6, R6, R7, 0x1e ;  /* 0x0000000706067211 */ /* 0x000fca00078ff2ff */
[----:B------:R-:W-:-:S05]  /*1ef0*/  IMAD R5, R6, -0xa, R5 ;  /* 0xfffffff606057824 */ /* 0x000fca00078e0205 */
[----:B------:R-:W-:-:S13]  /*1f00*/  ISETP.NE.AND P0, PT, R5, R0, PT ;  /* 0x000000000500720c */ /* 0x000fda0003f05270 */
[----:B------:R-:W-:Y:S05]  /*1f10*/  @P0 EXIT ;  /* 0x000000000000094d */ /* 0x000fea0003800000 */
[----:B------:R-:W2:Y:S01]  /*1f20*/  LDG.E R5, desc[UR10][R2.64] ;  /* 0x0000000a02057981 */ /* 0x000ea2000c1e1900 */
[----:B------:R-:W2:Y:S02]  /*1f30*/  LDC.64 R6, c[0x0][0x388] ;  /* 0x0000e200ff067b82 */ /* 0x000ea40000000a00 */
[----:B--2---:R-:W-:-:S05]  /*1f40*/  IMAD.WIDE R6, R5, 0x4, R6 ;  /* 0x0000000405067825 */ /* 0x004fca00078e0206 */
[----:B------:R-:W-:Y:S04]  /*1f50*/  STG.E desc[UR10][R6.64], R4 ;  /* 0x0000000406007986 */ /* 0x000fe8000c10190a */
[----:B------:R-:W2:Y:S02]  /*1f60*/  LDG.E R0, desc[UR10][R2.64] ;  /* 0x0000000a02007981 */ /* 0x000ea4000c1e1900 */
[----:B--2---:R-:W-:-:S05]  /*1f70*/  VIADD R5, R0, 0x1 ;  /* 0x0000000100057836 */ /* 0x004fca0000000000 */
[----:B------:R-:W-:Y:S01]  /*1f80*/  STG.E desc[UR10][R2.64], R5 ;  /* 0x0000000502007986 */ /* 0x000fe2000c10190a */
[----:B------:R-:W-:Y:S05]  /*1f90*/  EXIT ;  /* 0x000000000000794d */ /* 0x000fea0003800000 */
.L_x_20:
        /* <DEDUP_REMOVED lines=14> */
.L_x_51:


//--------------------- .text._Z10shiftRightPii   --------------------------
	.section	.text._Z10shiftRightPii,"ax",@progbits
	.align	128
        .global         _Z10shiftRightPii
        .type           _Z10shiftRightPii,@function
        .size           _Z10shiftRightPii,(.L_x_52 - _Z10shiftRightPii)
        .other          _Z10shiftRightPii,@"STO_CUDA_ENTRY STV_DEFAULT"
_Z10shiftRightPii:
.text._Z10shiftRightPii:
[----:B------:R-:W-:Y:S01]  /*0000*/  LDC R1, c[0x0][0x37c] ;  /* 0x0000df00ff017b82 */ /* 0x000fe20000000800 */
[----:B------:R-:W0:Y:S01]  /*0010*/  LDCU UR5, c[0x0][0x388] ;  /* 0x00007100ff0577ac */ /* 0x000e220008000800 */
[----:B------:R-:W1:Y:S01]  /*0020*/  LDCU.64 UR8, c[0x0][0x358] ;  /* 0x00006b00ff0877ac */ /* 0x000e620008000a00 */
[----:B0-----:R-:W-:-:S09]  /*0030*/  UISETP.GE.AND UP0, UPT, UR5, 0x2, UPT ;  /* 0x000000020500788c */ /* 0x001fd2000bf06270 */
[----:B-1----:R-:W-:Y:S05]  /*0040*/  BRA.U !UP0, `(.L_x_21) ;  /* 0x0000000908887547 */ /* 0x002fea000b800000 */
[----:B------:R-:W0:Y:S01]  /*0050*/  LDCU UR10, c[0x0][0x388] ;  /* 0x00007100ff0a77ac */ /* 0x000e220008000800 */
[----:B------:R-:W-:Y:S02]  /*0060*/  UIADD3 UR6, UPT, UPT, UR5, -0x2, URZ ;  /* 0xfffffffe05067890 */ /* 0x000fe4000fffe0ff */
[----:B------:R-:W-:Y:S02]  /*0070*/  UIADD3 UR4, UPT, UPT, UR5, -0x1, URZ ;  /* 0xffffffff05047890 */ /* 0x000fe4000fffe0ff */
[----:B------:R-:W-:Y:S02]  /*0080*/  UISETP.GE.U32.AND UP0, UPT, UR6, 0xf, UPT ;  /* 0x0000000f0600788c */ /* 0x000fe4000bf06070 */
[----:B------:R-:W-:Y:S01]  /*0090*/  ULOP3.LUT UR7, UR4, 0xf, URZ, 0xc0, !UPT ;  /* 0x0000000f04077892 */ /* 0x000fe2000f8ec0ff */
[----:B0-----:R-:W-:-:S06]  /*00a0*/  MOV R5, UR10 ;  /* 0x0000000a00057c02 */ /* 0x001fcc0008000f00 */
[----:B------:R-:W-:Y:S05]  /*00b0*/  BRA.U !UP0, `(.L_x_22) ;  /* 0x00000005082c7547 */ /* 0x000fea000b800000 */
[----:B------:R-:W-:Y:S02]  /*00c0*/  UIADD3 UR5, UPT, UPT, UR5, -0x8, URZ ;  /* 0xfffffff805057890 */ /* 0x000fe4000fffe0ff */
[----:B------:R-:W-:-:S04]  /*00d0*/  ULOP3.LUT UR6, UR4, 0xfffffff0, URZ, 0xc0, !UPT ;  /* 0xfffffff004067892 */ /* 0x000fc8000f8ec0ff */
[----:B------:R-:W-:Y:S01]  /*00e0*/  MOV R5, UR5 ;  /* 0x0000000500057c02 */ /* 0x000fe20008000f00 */
[----:B------:R-:W-:-:S12]  /*00f0*/  UIADD3 UR6, UPT, UPT, -UR6, URZ, URZ ;  /* 0x000000ff06067290 */ /* 0x000fd8000fffe1ff */
.L_x_23:
[----:B--2---:R-:W0:Y:S01]  /*0100*/  LDC.64 R2, c[0x0][0x380] ;  /* 0x0000e000ff027b82 */ /* 0x004e220000000a00 */
[----:B------:R-:W-:-:S05]  /*0110*/  IADD3 R7, PT, PT, R5, 0x6, RZ ;  /* 0x0000000605077810 */ /* 0x000fca0007ffe0ff */
[----:B0-----:R-:W-:-:S05]  /*0120*/  IMAD.WIDE.U32 R6, R7, 0x4, R2 ;  /* 0x0000000407067825 */ /* 0x001fca00078e0002 */
[----:B------:R-:W2:Y:S01]  /*0130*/  LDG.E R17, desc[UR8][R6.64] ;  /* 0x0000000806117981 */ /* 0x000ea2000c1e1900 */
[C---:B------:R-:W-:Y:S02]  /*0140*/  IADD3 R9, PT, PT, R5.reuse, 0x7, RZ ;  /* 0x0000000705097810 */ /* 0x040fe40007ffe0ff */
[----:B------:R-:W-:-:S03]  /*0150*/  IADD3 R11, PT, PT, R5, 0x5, RZ ;  /* 0x00000005050b7810 */ /* 0x000fc60007ffe0ff */
[----:B------:R-:W-:-:S04]  /*0160*/  IMAD.WIDE.U32 R8, R9, 0x4, R2 ;  /* 0x0000000409087825 */ /* 0x000fc800078e0002 */
[----:B------:R-:W-:Y:S01]  /*0170*/  IMAD.WIDE.U32 R10, R11, 0x4, R2 ;  /* 0x000000040b0a7825 */ /* 0x000fe200078e0002 */
[----:B--2---:R0:W-:Y:S04]  /*0180*/  STG.E desc[UR8][R8.64], R17 ;  /* 0x0000001108007986 */ /* 0x0041e8000c101908 */
[----:B------:R-:W2:Y:S01]  /*0190*/  LDG.E R19, desc[UR8][R10.64] ;  /* 0x000000080a137981 */ /* 0x000ea2000c1e1900 */
[----:B------:R-:W-:-:S05]  /*01a0*/  IADD3 R13, PT, PT, R5, 0x4, RZ ;  /* 0x00000004050d7810 */ /* 0x000fca0007ffe0ff */
[--C-:B------:R-:W-:Y:S01]  /*01b0*/  IMAD.WIDE.U32 R12, R13, 0x4, R2.reuse ;  /* 0x000000040d0c7825 */ /* 0x100fe200078e0002 */
[----:B------:R-:W-:Y:S01]  /*01c0*/  IADD3 R15, PT, PT, R5, 0x3, RZ ;  /* 0x00000003050f7810 */ /* 0x000fe20007ffe0ff */
[----:B--2---:R1:W-:Y:S04]  /*01d0*/  STG.E desc[UR8][R6.64], R19 ;  /* 0x0000001306007986 */ /* 0x0043e8000c101908 */
[----:B------:R-:W2:Y:S01]  /*01e0*/  LDG.E R21, desc[UR8][R12.64] ;  /* 0x000000080c157981 */ /* 0x000ea2000c1e1900 */
[--C-:B------:R-:W-:Y:S01]  /*01f0*/  IMAD.WIDE.U32 R14, R15, 0x4, R2.reuse ;  /* 0x000000040f0e7825 */ /* 0x100fe200078e0002 */
[----:B------:R-:W-:Y:S02]  /*0200*/  IADD3 R25, PT, PT, R5, 0x2, RZ ;  /* 0x0000000205197810 */ /* 0x000fe40007ffe0ff */
[----:B--2---:R2:W-:Y:S04]  /*0210*/  STG.E desc[UR8][R10.64], R21 ;  /* 0x000000150a007986 */ /* 0x0045e8000c101908 */
[----:B------:R-:W3:Y:S01]  /*0220*/  LDG.E R23, desc[UR8][R14.64] ;  /* 0x000000080e177981 */ /* 0x000ee2000c1e1900 */
[----:B0-----:R-:W-:Y:S01]  /*0230*/  IMAD.WIDE.U32 R8, R25, 0x4, R2 ;  /* 0x0000000419087825 */ /* 0x001fe200078e0002 */
[----:B------:R-:W-:-:S02]  /*0240*/  IADD3 R17, PT, PT, R5, 0x1, RZ ;  /* 0x0000000105117810 */ /* 0x000fc40007ffe0ff */
[----:B---3--:R0:W-:Y:S04]  /*0250*/  STG.E desc[UR8][R12.64], R23 ;  /* 0x000000170c007986 */ /* 0x0081e8000c101908 */
[----:B------:R-:W3:Y:S01]  /*0260*/  LDG.E R25, desc[UR8][R8.64] ;  /* 0x0000000808197981 */ /* 0x000ee2000c1e1900 */
[----:B-1----:R-:W-:-:S03]  /*0270*/  IMAD.WIDE.U32 R6, R17, 0x4, R2 ;  /* 0x0000000411067825 */ /* 0x002fc600078e0002 */
[----:B---3--:R1:W-:Y:S04]  /*0280*/  STG.E desc[UR8][R14.64], R25 ;  /* 0x000000190e007986 */ /* 0x0083e8000c101908 */
[----:B------:R-:W3:Y:S01]  /*0290*/  LDG.E R19, desc[UR8][R6.64] ;  /* 0x0000000806137981 */ /* 0x000ee2000c1e1900 */
[C-C-:B------:R-:W-:Y:S01]  /*02a0*/  IMAD.WIDE.U32 R16, R5.reuse, 0x4, R2.reuse ;  /* 0x0000000405107825 */ /* 0x140fe200078e0002 */
[----:B--2---:R-:W-:Y:S02]  /*02b0*/  IADD3 R11, PT, PT, R5, -0x1, RZ ;  /* 0xffffffff050b7810 */ /* 0x004fe40007ffe0ff */
[----:B---3--:R2:W-:Y:S04]  /*02c0*/  STG.E desc[UR8][R8.64], R19 ;  /* 0x0000001308007986 */ /* 0x0085e8000c101908 */
[----:B------:R-:W3:Y:S01]  /*02d0*/  LDG.E R21, desc[UR8][R16.64] ;  /* 0x0000000810157981 */ /* 0x000ee2000c1e1900 */
[----:B------:R-:W-:Y:S01]  /*02e0*/  IMAD.WIDE.U32 R10, R11, 0x4, R2 ;  /* 0x000000040b0a7825 */ /* 0x000fe200078e0002 */
[----:B0-----:R-:W-:-:S02]  /*02f0*/  IADD3 R13, PT, PT, R5, -0x2, RZ ;  /* 0xfffffffe050d7810 */ /* 0x001fc40007ffe0ff */
[----:B---3--:R0:W-:Y:S04]  /*0300*/  STG.E desc[UR8][R6.64], R21 ;  /* 0x0000001506007986 */ /* 0x0081e8000c101908 */
[----:B------:R-:W3:Y:S01]  /*0310*/  LDG.E R23, desc[UR8][R10.64] ;  /* 0x000000080a177981 */ /* 0x000ee2000c1e1900 */
[--C-:B------:R-:W-:Y:S01]  /*0320*/  IMAD.WIDE.U32 R12, R13, 0x4, R2.reuse ;  /* 0x000000040d0c7825 */ /* 0x100fe200078e0002 */
[----:B-1----:R-:W-:Y:S02]  /*0330*/  IADD3 R15, PT, PT, R5, -0x3, RZ ;  /* 0xfffffffd050f7810 */ /* 0x002fe40007ffe0ff */
[----:B---3--:R1:W-:Y:S04]  /*0340*/  STG.E desc[UR8][R16.64], R23 ;  /* 0x0000001710007986 */ /* 0x0083e8000c101908 */
[----:B------:R-:W3:Y:S01]  /*0350*/  LDG.E R25, desc[UR8][R12.64] ;  /* 0x000000080c197981 */ /* 0x000ee2000c1e1900 */
[----:B--2---:R-:W-:-:S04]  /*0360*/  IMAD.WIDE.U32 R8, R15, 0x4, R2 ;  /* 0x000000040f087825 */ /* 0x004fc800078e0002 */
[----:B------:R-:W-:Y:S01]  /*0370*/  VIADD R15, R5, 0xfffffffc ;  /* 0xfffffffc050f7836 */ /* 0x000fe20000000000 */
[----:B---3--:R2:W-:Y:S04]  /*0380*/  STG.E desc[UR8][R10.64], R25 ;  /* 0x000000190a007986 */ /* 0x0085e8000c101908 */
[----:B------:R-:W3:Y:S01]  /*0390*/  LDG.E R19, desc[UR8][R8.64] ;  /* 0x0000000808137981 */ /* 0x000ee2000c1e1900 */
[--C-:B0-----:R-:W-:Y:S01]  /*03a0*/  IMAD.WIDE.U32 R6, R15, 0x4, R2.reuse ;  /* 0x000000040f067825 */ /* 0x101fe200078e0002 */
[----:B------:R-:W-:Y:S02]  /*03b0*/  IADD3 R15, PT, PT, R5, -0x5, RZ ;  /* 0xfffffffb050f7810 */ /* 0x000fe40007ffe0ff */
[----:B---3--:R0:W-:Y:S04]  /*03c0*/  STG.E desc[UR8][R12.64], R19 ;  /* 0x000000130c007986 */ /* 0x0081e8000c101908 */
[----:B------:R-:W3:Y:S01]  /*03d0*/  LDG.E R21, desc[UR8][R6.64] ;  /* 0x0000000806157981 */ /* 0x000ee2000c1e1900 */
[----:B------:R-:W-:Y:S01]  /*03e0*/  IMAD.WIDE.U32 R14, R15, 0x4, R2 ;  /* 0x000000040f0e7825 */ /* 0x000fe200078e0002 */
[----:B-1----:R-:W-:-:S02]  /*03f0*/  IADD3 R17, PT, PT, R5, -0x6, RZ ;  /* 0xfffffffa05117810 */ /* 0x002fc40007ffe0ff */
[----:B---3--:R1:W-:Y:S04]  /*0400*/  STG.E desc[UR8][R8.64], R21 ;  /* 0x0000001508007986 */ /* 0x0083e8000c101908 */
[----:B------:R-:W3:Y:S01]  /*0410*/  LDG.E R23, desc[UR8][R14.64] ;  /* 0x000000080e177981 */ /* 0x000ee2000c1e1900 */
[--C-:B--2---:R-:W-:Y:S01]  /*0420*/  IMAD.WIDE.U32 R10, R17, 0x4, R2.reuse ;  /* 0x00000004110a7825 */ /* 0x104fe200078e0002 */
[----:B------:R-:W-:Y:S02]  /*0430*/  IADD3 R17, PT, PT, R5, -0x7, RZ ;  /* 0xfffffff905117810 */ /* 0x000fe40007ffe0ff */
[----:B---3--:R2:W-:Y:S04]  /*0440*/  STG.E desc[UR8][R6.64], R23 ;  /* 0x0000001706007986 */ /* 0x0085e8000c101908 */
[----:B------:R-:W3:Y:S01]  /*0450*/  LDG.E R25, desc[UR8][R10.64] ;  /* 0x000000080a197981 */ /* 0x000ee2000c1e1900 */
[----:B0-----:R-:W-:Y:S01]  /*0460*/  IMAD.WIDE.U32 R12, R17, 0x4, R2 ;  /* 0x00000004110c7825 */ /* 0x001fe200078e0002 */
[----:B------:R-:W-:-:S02]  /*0470*/  IADD3 R17, PT, PT, R5, -0x8, RZ ;  /* 0xfffffff805117810 */ /* 0x000fc40007ffe0ff */
[----:B---3--:R2:W-:Y:S04]  /*0480*/  STG.E desc[UR8][R14.64], R25 ;  /* 0x000000190e007986 */ /* 0x0085e8000c101908 */
[----:B------:R-:W3:Y:S01]  /*0490*/  LDG.E R19, desc[UR8][R12.64] ;  /* 0x000000080c137981 */ /* 0x000ee2000c1e1900 */
[--C-:B-1----:R-:W-:Y:S01]  /*04a0*/  IMAD.WIDE.U32 R8, R17, 0x4, R2.reuse ;  /* 0x0000000411087825 */ /* 0x102fe200078e0002 */
[----:B------:R-:W-:Y:S02]  /*04b0*/  IADD3 R17, PT, PT, R5, -0x9, RZ ;  /* 0xfffffff705117810 */ /* 0x000fe40007ffe0ff */
[----:B---3--:R2:W-:Y:S04]  /*04c0*/  STG.E desc[UR8][R10.64], R19 ;  /* 0x000000130a007986 */ /* 0x0085e8000c101908 */
[----:B------:R-:W3:Y:S01]  /*04d0*/  LDG.E R21, desc[UR8][R8.64] ;  /* 0x0000000808157981 */ /* 0x000ee2000c1e1900 */
[----:B------:R-:W-:-:S03]  /*04e0*/  IMAD.WIDE.U32 R2, R17, 0x4, R2 ;  /* 0x0000000411027825 */ /* 0x000fc600078e0002 */
[----:B---3--:R2:W-:Y:S04]  /*04f0*/  STG.E desc[UR8][R12.64], R21 ;  /* 0x000000150c007986 */ /* 0x0085e8000c101908 */
[----:B------:R-:W3:Y:S01]  /*0500*/  LDG.E R3, desc[UR8][R2.64] ;  /* 0x0000000802037981 */ /* 0x000ee2000c1e1900 */
[----:B------:R-:W-:Y:S01]  /*0510*/  UIADD3 UR6, UPT, UPT, UR6, 0x10, URZ ;  /* 0x0000001006067890 */ /* 0x000fe2000fffe0ff */
[----:B------:R-:W-:-:S03]  /*0520*/  IADD3 R5, PT, PT, R5, -0x10, RZ ;  /* 0xfffffff005057810 */ /* 0x000fc60007ffe0ff */
[----:B------:R-:W-:Y:S01]  /*0530*/  UISETP.NE.AND UP0, UPT, UR6, URZ, UPT ;  /* 0x000000ff0600728c */ /* 0x000fe2000bf05270 */
[----:B---3--:R2:W-:Y:S08]  /*0540*/  STG.E desc[UR8][R8.64], R3 ;  /* 0x0000000308007986 */ /* 0x0085f0000c101908 */
[----:B------:R-:W-:Y:S05]  /*0550*/  BRA.U UP0, `(.L_x_23) ;  /* 0xfffffff900e87547 */ /* 0x000fea000b83ffff */
[----:B------:R-:W-:-:S07]  /*0560*/  IADD3 R5, PT, PT, R5, 0x8, RZ ;  /* 0x0000000805057810 */ /* 0x000fce0007ffe0ff */
.L_x_22:
[----:B------:R-:W-:-:S09]  /*0570*/  UISETP.NE.AND UP0, UPT, UR7, URZ, UPT ;  /* 0x000000ff0700728c */ /* 0x000fd2000bf05270 */
[----:B------:R-:W-:Y:S05]  /*0580*/  BRA.U !UP0, `(.L_x_21) ;  /* 0x0000000508387547 */ /* 0x000fea000b800000 */
[----:B------:R-:W-:Y:S02]  /*0590*/  UISETP.GE.U32.AND UP0, UPT, UR7, 0x8, UPT ;  /* 0x000000080700788c */ /* 0x000fe4000bf06070 */
[----:B------:R-:W-:-:S04]  /*05a0*/  ULOP3.LUT UR5, UR4, 0x7, URZ, 0xc0, !UPT ;  /* 0x0000000704057892 */ /* 0x000fc8000f8ec0ff */
[----:B------:R-:W-:-:S03]  /*05b0*/  UISETP.NE.AND UP1, UPT, UR5, URZ, UPT ;  /* 0x000000ff0500728c */ /* 0x000fc6000bf25270 */
[----:B------:R-:W-:Y:S08]  /*05c0*/  BRA.U !UP0, `(.L_x_24) ;  /* 0x0000000108907547 */ /* 0x000ff0000b800000 */
[----:B--2---:R-:W0:Y:S01]  /*05d0*/  LDC.64 R2, c[0x0][0x380] ;  /* 0x0000e000ff027b82 */ /* 0x004e220000000a00 */
[----:B------:R-:W-:-:S05]  /*05e0*/  IADD3 R7, PT, PT, R5, -0x2, RZ ;  /* 0xfffffffe05077810 */ /* 0x000fca0007ffe0ff */
[----:B0-----:R-:W-:-:S05]  /*05f0*/  IMAD.WIDE.U32 R6, R7, 0x4, R2 ;  /* 0x0000000407067825 */ /* 0x001fca00078e0002 */
[----:B------:R-:W2:Y:S01]  /*0600*/  LDG.E R17, desc[UR8][R6.64] ;  /* 0x0000000806117981 */ /* 0x000ea2000c1e1900 */
[C---:B------:R-:W-:Y:S01]  /*0610*/  VIADD R9, R5.reuse, 0xffffffff ;  /* 0xffffffff05097836 */ /* 0x040fe20000000000 */
[----:B------:R-:W-:-:S03]  /*0620*/  IADD3 R11, PT, PT, R5, -0x3, RZ ;  /* 0xfffffffd050b7810 */ /* 0x000fc60007ffe0ff */
[----:B------:R-:W-:-:S04]  /*0630*/  IMAD.WIDE.U32 R8, R9, 0x4, R2 ;  /* 0x0000000409087825 */ /* 0x000fc800078e0002 */
[----:B------:R-:W-:Y:S01]  /*0640*/  IMAD.WIDE.U32 R10, R11, 0x4, R2 ;  /* 0x000000040b0a7825 */ /* 0x000fe200078e0002 */
[----:B--2---:R0:W-:Y:S04]  /*0650*/  STG.E desc[UR8][R8.64], R17 ;  /* 0x0000001108007986 */ /* 0x0041e8000c101908 */
[----:B------:R-:W2:Y:S01]  /*0660*/  LDG.E R19, desc[UR8][R10.64] ;  /* 0x000000080a137981 */ /* 0x000ea2000c1e1900 */
[----:B------:R-:W-:-:S05]  /*0670*/  IADD3 R13, PT, PT, R5, -0x4, RZ ;  /* 0xfffffffc050d7810 */ /* 0x000fca0007ffe0ff */
[--C-:B------:R-:W-:Y:S01]  /*0680*/  IMAD.WIDE.U32 R12, R13, 0x4, R2.reuse ;  /* 0x000000040d0c7825 */ /* 0x100fe200078e0002 */
[----:B------:R-:W-:Y:S01]  /*0690*/  IADD3 R15, PT, PT, R5, -0x5, RZ ;  /* 0xfffffffb050f7810 */ /* 0x000fe20007ffe0ff */
[----:B--2---:R1:W-:Y:S04]  /*06a0*/  STG.E desc[UR8][R6.64], R19 ;  /* 0x0000001306007986 */ /* 0x0043e8000c101908 */
[----:B------:R-:W2:Y:S01]  /*06b0*/  LDG.E R21, desc[UR8][R12.64] ;  /* 0x000000080c157981 */ /* 0x000ea2000c1e1900 */
[--C-:B------:R-:W-:Y:S01]  /*06c0*/  IMAD.WIDE.U32 R14, R15, 0x4, R2.reuse ;  /* 0x000000040f0e7825 */ /* 0x100fe200078e0002 */
[----:B------:R-:W-:Y:S02]  /*06d0*/  IADD3 R25, PT, PT, R5, -0x6, RZ ;  /* 0xfffffffa05197810 */ /* 0x000fe40007ffe0ff */
[----:B--2---:R2:W-:Y:S04]  /*06e0*/  STG.E desc[UR8][R10.64], R21 ;  /* 0x000000150a007986 */ /* 0x0045e8000c101908 */
        /* <DEDUP_REMOVED lines=9> */
[----:B--2---:R-:W-:Y:S01]  /*0780*/  IMAD.WIDE.U32 R10, R25, 0x4, R2 ;  /* 0x00000004190a7825 */ /* 0x004fe200078e0002 */
[----:B------:R-:W-:-:S02]  /*0790*/  IADD3 R5, PT, PT, R5, -0x9, RZ ;  /* 0xfffffff705057810 */ /* 0x000fc40007ffe0ff */
[----:B---3--:R0:W-:Y:S04]  /*07a0*/  STG.E desc[UR8][R8.64], R19 ;  /* 0x0000001308007986 */ /* 0x0081e8000c101908 */
[----:B------:R-:W2:Y:S01]  /*07b0*/  LDG.E R21, desc[UR8][R10.64] ;  /* 0x000000080a157981 */ /* 0x000ea2000c1e1900 */
[----:B------:R-:W-:-:S03]  /*07c0*/  IMAD.WIDE.U32 R2, R5, 0x4, R2 ;  /* 0x0000000405027825 */ /* 0x000fc600078e0002 */
[----:B--2---:R0:W-:Y:S04]  /*07d0*/  STG.E desc[UR8][R6.64], R21 ;  /* 0x0000001506007986 */ /* 0x0041e8000c101908 */
[----:B------:R-:W2:Y:S01]  /*07e0*/  LDG.E R3, desc[UR8][R2.64] ;  /* 0x0000000802037981 */ /* 0x000ea2000c1e1900 */
[----:B------:R-:W-:-:S03]  /*07f0*/  MOV R5, R25 ;  /* 0x0000001900057202 */ /* 0x000fc60000000f00 */
[----:B--2---:R0:W-:Y:S04]  /*0800*/  STG.E desc[UR8][R10.64], R3 ;  /* 0x000000030a007986 */ /* 0x0041e8000c101908 */
.L_x_24:
[----:B------:R-:W-:Y:S05]  /*0810*/  BRA.U !UP1, `(.L_x_21) ;  /* 0x0000000109947547 */ /* 0x000fea000b800000 */
[----:B------:R-:W-:Y:S02]  /*0820*/  UISETP.GE.U32.AND UP0, UPT, UR5, 0x4, UPT ;  /* 0x000000040500788c */ /* 0x000fe4000bf06070 */
[----:B------:R-:W-:-:S04]  /*0830*/  ULOP3.LUT UR4, UR4, 0x3, URZ, 0xc0, !UPT ;  /* 0x0000000304047892 */ /* 0x000fc8000f8ec0ff */
[----:B------:R-:W-:-:S03]  /*0840*/  UISETP.NE.AND UP1, UPT, UR4, URZ, UPT ;  /* 0x000000ff0400728c */ /* 0x000fc6000bf25270 */
[----:B------:R-:W-:Y:S08]  /*0850*/  BRA.U !UP0, `(.L_x_25) ;  /* 0x0000000108507547 */ /* 0x000ff0000b800000 */
[----:B0-2---:R-:W0:Y:S01]  /*0860*/  LDC.64 R2, c[0x0][0x380] ;  /* 0x0000e000ff027b82 */ /* 0x005e220000000a00 */
[----:B------:R-:W-:-:S04]  /*0870*/  VIADD R7, R5, 0xfffffffe ;  /* 0xfffffffe05077836 */ /* 0x000fc80000000000 */
[----:B0-----:R-:W-:-:S05]  /*0880*/  IMAD.WIDE.U32 R6, R7, 0x4, R2 ;  /* 0x0000000407067825 */ /* 0x001fca00078e0002 */
[----:B------:R-:W2:Y:S01]  /*0890*/  LDG.E R15, desc[UR8][R6.64] ;  /* 0x00000008060f7981 */ /* 0x000ea2000c1e1900 */
[C---:B------:R-:W-:Y:S02]  /*08a0*/  IADD3 R9, PT, PT, R5.reuse, -0x1, RZ ;  /* 0xffffffff05097810 */ /* 0x040fe40007ffe0ff */
        /* <DEDUP_REMOVED lines=10> */
[----:B------:R-:W-:-:S03]  /*0950*/  IMAD.WIDE.U32 R2, R5, 0x4, R2 ;  /* 0x0000000405027825 */ /* 0x000fc600078e0002 */
[----:B--2---:R1:W-:Y:S04]  /*0960*/  STG.E desc[UR8][R10.64], R19 ;  /* 0x000000130a007986 */ /* 0x0043e8000c101908 */
[----:B------:R-:W2:Y:S01]  /*0970*/  LDG.E R3, desc[UR8][R2.64] ;  /* 0x0000000802037981 */ /* 0x000ea2000c1e1900 */
[----:B------:R-:W-:-:S03]  /*0980*/  MOV R5, R21 ;  /* 0x0000001500057202 */ /* 0x000fc60000000f00 */
[----:B--2---:R1:W-:Y:S04]  /*0990*/  STG.E desc[UR8][R12.64], R3 ;  /* 0x000000030c007986 */ /* 0x0043e8000c101908 */
.L_x_25:
[----:B------:R-:W-:Y:S05]  /*09a0*/  BRA.U !UP1, `(.L_x_21) ;  /* 0x0000000109307547 */ /* 0x000fea000b800000 */
[----:B012---:R-:W0:Y:S01]  /*09b0*/  LDC.64 R6, c[0x0][0x380] ;  /* 0x0000e000ff067b82 */ /* 0x007e220000000a00 */
[----:B------:R-:W-:Y:S01]  /*09c0*/  IADD3 R9, PT, PT, R5, -0x1, RZ ;  /* 0xffffffff05097810 */ /* 0x000fe20007ffe0ff */
[----:B------:R-:W-:-:S12]  /*09d0*/  UIADD3 UR4, UPT, UPT, -UR4, URZ, URZ ;  /* 0x000000ff04047290 */ /* 0x000fd8000fffe1ff */
.L_x_26:
[----:B------:R-:W-:-:S05]  /*09e0*/  IADD3 R11, PT, PT, R9, -0x1, RZ ;  /* 0xffffffff090b7810 */ /* 0x000fca0007ffe0ff */
[----:B0--3--:R-:W-:-:S06]  /*09f0*/  IMAD.WIDE.U32 R2, R11, 0x4, R6 ;  /* 0x000000040b027825 */ /* 0x009fcc00078e0006 */
[----:B------:R-:W2:Y:S01]  /*0a00*/  LDG.E R3, desc[UR8][R2.64] ;  /* 0x0000000802037981 */ /* 0x000ea2000c1e1900 */
[----:B------:R-:W-:Y:S01]  /*0a10*/  IMAD.WIDE.U32 R4, R9, 0x4, R6 ;  /* 0x0000000409047825 */ /* 0x000fe200078e0006 */
[----:B------:R-:W-:Y:S01]  /*0a20*/  UIADD3 UR4, UPT, UPT, UR4, 0x1, URZ ;  /* 0x0000000104047890 */ /* 0x000fe2000fffe0ff */
[----:B------:R-:W-:-:S03]  /*0a30*/  MOV R9, R11 ;  /* 0x0000000b00097202 */ /* 0x000fc60000000f00 */
[----:B------:R-:W-:Y:S01]  /*0a40*/  UISETP.NE.AND UP0, UPT, UR4, URZ, UPT ;  /* 0x000000ff0400728c */ /* 0x000fe2000bf05270 */
[----:B--2---:R3:W-:Y:S08]  /*0a50*/  STG.E desc[UR8][R4.64], R3 ;  /* 0x0000000304007986 */ /* 0x0047f0000c101908 */
[----:B------:R-:W-:Y:S05]  /*0a60*/  BRA.U UP0, `(.L_x_26) ;  /* 0xfffffffd00dc7547 */ /* 0x000fea000b83ffff */
.L_x_21:
[----:B0123--:R-:W0:Y:S02]  /*0a70*/  LDC.64 R2, c[0x0][0x380] ;  /* 0x0000e000ff027b82 */ /* 0x00fe240000000a00 */
[----:B0-----:R-:W-:Y:S01]  /*0a80*/  STG.E desc[UR8][R2.64], RZ ;  /* 0x000000ff02007986 */ /* 0x001fe2000c101908 */
[----:B------:R-:W-:Y:S05]  /*0a90*/  EXIT ;  /* 0x000000000000794d */ /* 0x000fea0003800000 */
.L_x_27:
        /* <DEDUP_REMOVED lines=14> */
.L_x_52:


//--------------------- .text._Z9prefixSumPii     --------------------------
	.section	.text._Z9prefixSumPii,"ax",@progbits
	.align	128
        .global         _Z9prefixSumPii
        .type           _Z9prefixSumPii,@function
        .size           _Z9prefixSumPii,(.L_x_53 - _Z9prefixSumPii)
        .other          _Z9prefixSumPii,@"STO_CUDA_ENTRY STV_DEFAULT"
_Z9prefixSumPii:
.text._Z9prefixSumPii:
[----:B------:R-:W-:Y:S01]  /*0000*/  LDC R1, c[0x0][0x37c] ;  /* 0x0000df00ff017b82 */ /* 0x000fe20000000800 */
[----:B------:R-:W0:Y:S07]  /*0010*/  S2R R0, SR_TID.X ;  /* 0x0000000000007919 */ /* 0x000e2e0000002100 */
[----:B------:R-:W0:Y:S08]  /*0020*/  S2UR UR4, SR_CTAID.X ;  /* 0x00000000000479c3 */ /* 0x000e300000002500 */
[----:B------:R-:W0:Y:S08]  /*0030*/  LDC R9, c[0x0][0x360] ;  /* 0x0000d800ff097b82 */ /* 0x000e300000000800 */
[----:B------:R-:W1:Y:S01]  /*0040*/  LDC R2, c[0x0][0x388] ;  /* 0x0000e200ff027b82 */ /* 0x000e620000000800 */
[----:B0-----:R-:W-:Y:S01]  /*0050*/  IMAD R9, R9, UR4, R0 ;  /* 0x0000000409097c24 */ /* 0x001fe2000f8e0200 */
[----:B-1----:R-:W-:-:S04]  /*0060*/  ISETP.GE.AND P0, PT, R2, 0x2, PT ;  /* 0x000000020200780c */ /* 0x002fc80003f06270 */
[----:B------:R-:W-:-:S13]  /*0070*/  ISETP.GE.OR P0, PT, R9, R2, !P0 ;  /* 0x000000020900720c */ /* 0x000fda0004706670 */
[----:B------:R-:W-:Y:S05]  /*0080*/  @P0 EXIT ;  /* 0x000000000000094d */ /* 0x000fea0003800000 */
[----:B------:R-:W0:Y:S01]  /*0090*/  LDC.64 R2, c[0x0][0x380] ;  /* 0x0000e000ff027b82 */ /* 0x000e220000000a00 */
[----:B------:R-:W1:Y:S01]  /*00a0*/  LDCU.64 UR6, c[0x0][0x358] ;  /* 0x00006b00ff0677ac */ /* 0x000e620008000a00 */
[----:B------:R-:W2:Y:S06]  /*00b0*/  LDCU UR5, c[0x0][0x388] ;  /* 0x00007100ff0577ac */ /* 0x000eac0008000800 */
[----:B------:R-:W3:Y:S01]  /*00c0*/  LDC.64 R6, c[0x0][0x380] ;  /* 0x0000e000ff067b82 */ /* 0x000ee20000000a00 */
[----:B------:R-:W-:Y:S01]  /*00d0*/  UMOV UR4, 0x1 ;  /* 0x0000000100047882 */ /* 0x000fe20000000000 */
[----:B012---:R-:W-:-:S07]  /*00e0*/  IMAD.WIDE R2, R9, 0x4, R2 ;  /* 0x0000000409027825 */ /* 0x007fce00078e0202 */
.L_x_30:
[----:B------:R-:W-:Y:S01]  /*00f0*/  ISETP.GE.AND P0, PT, R9, UR4, PT ;  /* 0x0000000409007c0c */ /* 0x000fe2000bf06270 */
[----:B------:R-:W-:-:S12]  /*0100*/  BSSY.RECONVERGENT B0, `(.L_x_28) ;  /* 0x0000008000007945 */ /* 0x000fd80003800200 */
[----:B0-----:R-:W-:Y:S05]  /*0110*/  @!P0 BRA `(.L_x_29) ;  /* 0x0000000000188947 */ /* 0x001fea0003800000 */
[----:B------:R-:W-:Y:S01]  /*0120*/  IADD3 R5, PT, PT, R9, -UR4, RZ ;  /* 0x8000000409057c10 */ /* 0x000fe2000fffe0ff */
[----:B------:R-:W2:Y:S04]  /*0130*/  LDG.E R11, desc[UR6][R2.64] ;  /* 0x00000006020b7981 */ /* 0x000ea8000c1e1900 */
[----:B---3--:R-:W-:-:S06]  /*0140*/  IMAD.WIDE R4, R5, 0x4, R6 ;  /* 0x0000000405047825 */ /* 0x008fcc00078e0206 */
[----:B------:R-:W2:Y:S02]  /*0150*/  LDG.E R4, desc[UR6][R4.64] ;  /* 0x0000000604047981 */ /* 0x000ea4000c1e1900 */
[----:B--2---:R-:W-:-:S05]  /*0160*/  IADD3 R11, PT, PT, R4, R11, RZ ;  /* 0x0000000b040b7210 */ /* 0x004fca0007ffe0ff */
[----:B------:R0:W-:Y:S02]  /*0170*/  STG.E desc[UR6][R2.64], R11 ;  /* 0x0000000b02007986 */ /* 0x0001e4000c101906 */
.L_x_29:
[----:B------:R-:W-:Y:S05]  /*0180*/  BSYNC.RECONVERGENT B0 ;  /* 0x0000000000007941 */ /* 0x000fea0003800200 */
.L_x_28:
[----:B------:R-:W-:-:S04]  /*0190*/  USHF.L.U32 UR4, UR4, 0x1, URZ ;  /* 0x0000000104047899 */ /* 0x000fc800080006ff */
[----:B------:R-:W-:-:S09]  /*01a0*/  UISETP.GE.AND UP0, UPT, UR4, UR5, UPT ;  /* 0x000000050400728c */ /* 0x000fd2000bf06270 */
[----:B------:R-:W-:Y:S05]  /*01b0*/  BRA.U !UP0, `(.L_x_30) ;  /* 0xfffffffd08cc7547 */ /* 0x000fea000b83ffff */
[----:B------:R-:W-:Y:S05]  /*01c0*/  EXIT ;  /* 0x000000000000794d */ /* 0x000fea0003800000 */
.L_x_31:
        /* <DEDUP_REMOVED lines=11> */
.L_x_53:


//--------------------- .text._Z10sum_countsPiS_ii --------------------------
	.section	.text._Z10sum_countsPiS_ii,"ax",@progbits
	.align	128
        .global         _Z10sum_countsPiS_ii
        .type           _Z10sum_countsPiS_ii,@function
        .size           _Z10sum_countsPiS_ii,(.L_x_54 - _Z10sum_countsPiS_ii)
        .other          _Z10sum_countsPiS_ii,@"STO_CUDA_ENTRY STV_DEFAULT"
_Z10sum_countsPiS_ii:
.text._Z10sum_countsPiS_ii:
[----:B------:R-:W-:Y:S01]  /*0000*/  LDC R1, c[0x0][0x37c] ;  /* 0x0000df00ff017b82 */ /* 0x000fe20000000800 */
[----:B------:R-:W0:Y:S01]  /*0010*/  LDCU UR5, c[0x0][0x390] ;  /* 0x00007200ff0577ac */ /* 0x000e220008000800 */
[----:B------:R-:W1:Y:S01]  /*0020*/  S2R R0, SR_TID.X ;  /* 0x0000000000007919 */ /* 0x000e620000002100 */
[----:B------:R-:W-:Y:S01]  /*0030*/  HFMA2 R25, -RZ, RZ, 0, 0 ;  /* 0x00000000ff197431 */ /* 0x000fe200000001ff */
[----:B------:R-:W2:Y:S01]  /*0040*/  LDCU.64 UR8, c[0x0][0x358] ;  /* 0x00006b00ff0877ac */ /* 0x000ea20008000a00 */
[----:B0-----:R-:W-:-:S09]  /*0050*/  UISETP.GE.AND UP0, UPT, UR5, 0x1, UPT ;  /* 0x000000010500788c */ /* 0x001fd2000bf06270 */
[----:B--2---:R-:W-:Y:S05]  /*0060*/  BRA.U !UP0, `(.L_x_32) ;  /* 0x0000000508d07547 */ /* 0x004fea000b800000 */
[----:B------:R-:W-:Y:S01]  /*0070*/  UISETP.GE.U32.AND UP1, UPT, UR5, 0x10, UPT ;  /* 0x000000100500788c */ /* 0x000fe2000bf26070 */
[----:B------:R-:W-:Y:S01]  /*0080*/  MOV R25, RZ ;  /* 0x000000ff00197202 */ /* 0x000fe20000000f00 */
[----:B------:R-:W-:Y:S01]  /*0090*/  ULOP3.LUT UR6, UR5, 0xf, URZ, 0xc0, !UPT ;  /* 0x0000000f05067892 */ /* 0x000fe2000f8ec0ff */
[----:B------:R-:W-:-:S03]  /*00a0*/  UMOV UR4, URZ ;  /* 0x000000ff00047c82 */ /* 0x000fc60008000000 */
[----:B------:R-:W-:-:S03]  /*00b0*/  UISETP.NE.AND UP0, UPT, UR6, URZ, UPT ;  /* 0x000000ff0600728c */ /* 0x000fc6000bf05270 */
[----:B------:R-:W-:Y:S08]  /*00c0*/  BRA.U !UP1, `(.L_x_33) ;  /* 0x0000000109c87547 */ /* 0x000ff0000b800000 */
[----:B------:R-:W-:Y:S01]  /*00d0*/  ULOP3.LUT UR4, UR5, 0x7ffffff0, URZ, 0xc0, !UPT ;  /* 0x7ffffff005047892 */ /* 0x000fe2000f8ec0ff */
[----:B------:R-:W-:Y:S02]  /*00e0*/  MOV R25, RZ ;  /* 0x000000ff00197202 */ /* 0x000fe40000000f00 */
[----:B-1----:R-:W-:Y:S01]  /*00f0*/  MOV R24, R0 ;  /* 0x0000000000187202 */ /* 0x002fe20000000f00 */
[----:B------:R-:W-:-:S12]  /*0100*/  UIADD3 UR7, UPT, UPT, -UR4, URZ, URZ ;  /* 0x000000ff04077290 */ /* 0x000fd8000fffe1ff */
.L_x_34:
[----:B------:R-:W0:Y:S08]  /*0110*/  LDC.64 R16, c[0x0][0x380] ;  /* 0x0000e000ff107b82 */ /* 0x000e300000000a00 */
[----:B------:R-:W1:Y:S01]  /*0120*/  LDC R27, c[0x0][0x394] ;  /* 0x0000e500ff1b7b82 */ /* 0x000e620000000800 */
[----:B0-----:R-:W-:-:S05]  /*0130*/  IMAD.WIDE R16, R24, 0x4, R16 ;  /* 0x0000000418107825 */ /* 0x001fca00078e0210 */
[----:B------:R0:W2:Y:S01]  /*0140*/  LDG.E R26, desc[UR8][R16.64] ;  /* 0x00000008101a7981 */ /* 0x0000a2000c1e1900 */
[----:B-1----:R-:W-:-:S04]  /*0150*/  IMAD.WIDE R18, R27, 0x4, R16 ;  /* 0x000000041b127825 */ /* 0x002fc800078e0210 */
[C---:B------:R-:W-:Y:S02]  /*0160*/  IMAD.WIDE R20, R27.reuse, 0x4, R18 ;  /* 0x000000041b147825 */ /* 0x040fe400078e0212 */
[----:B------:R-:W2:Y:S02]  /*0170*/  LDG.E R18, desc[UR8][R18.64] ;  /* 0x0000000812127981 */ /* 0x000ea4000c1e1900 */
[C---:B------:R-:W-:Y:S02]  /*0180*/  IMAD.WIDE R2, R27.reuse, 0x4, R20 ;  /* 0x000000041b027825 */ /* 0x040fe400078e0214 */
[----:B------:R-:W3:Y:S02]  /*0190*/  LDG.E R20, desc[UR8][R20.64] ;  /* 0x0000000814147981 */ /* 0x000ee4000c1e1900 */
[C---:B------:R-:W-:Y:S02]  /*01a0*/  IMAD.WIDE R4, R27.reuse, 0x4, R2 ;  /* 0x000000041b047825 */ /* 0x040fe400078e0202 */
[----:B------:R1:W3:Y:S02]  /*01b0*/  LDG.E R19, desc[UR8][R2.64] ;  /* 0x0000000802137981 */ /* 0x0002e4000c1e1900 */
[----:B------:R-:W-:-:S02]  /*01c0*/  IMAD.WIDE R6, R27, 0x4, R4 ;  /* 0x000000041b067825 */ /* 0x000fc400078e0204 */
[----:B------:R-:W4:Y:S02]  /*01d0*/  LDG.E R4, desc[UR8][R4.64] ;  /* 0x0000000804047981 */ /* 0x000f24000c1e1900 */
[----:B------:R-:W-:-:S04]  /*01e0*/  IMAD.WIDE R8, R27, 0x4, R6 ;  /* 0x000000041b087825 */ /* 0x000fc800078e0206 */
[C---:B------:R-:W-:Y:S01]  /*01f0*/  IMAD.WIDE R10, R27.reuse, 0x4, R8 ;  /* 0x000000041b0a7825 */ /* 0x040fe200078e0208 */
[----:B------:R5:W4:Y:S04]  /*0200*/  LDG.E R5, desc[UR8][R6.64] ;  /* 0x0000000806057981 */ /* 0x000b28000c1e1900 */
[----:B------:R-:W4:Y:S01]  /*0210*/  LDG.E R8, desc[UR8][R8.64] ;  /* 0x0000000808087981 */ /* 0x000f22000c1e1900 */
[----:B------:R-:W-:-:S03]  /*0220*/  IMAD.WIDE R12, R27, 0x4, R10 ;  /* 0x000000041b0c7825 */ /* 0x000fc600078e020a */
[----:B------:R-:W4:Y:S01]  /*0230*/  LDG.E R11, desc[UR8][R10.64] ;  /* 0x000000080a0b7981 */ /* 0x000f22000c1e1900 */
[----:B------:R-:W-:-:S03]  /*0240*/  IMAD.WIDE R14, R27, 0x4, R12 ;  /* 0x000000041b0e7825 */ /* 0x000fc600078e020c */
[----:B------:R-:W4:Y:S01]  /*0250*/  LDG.E R12, desc[UR8][R12.64] ;  /* 0x000000080c0c7981 */ /* 0x000f22000c1e1900 */
[----:B0-----:R-:W-:-:S03]  /*0260*/  IMAD.WIDE R16, R27, 0x4, R14 ;  /* 0x000000041b107825 */ /* 0x001fc600078e020e */
[----:B------:R-:W4:Y:S01]  /*0270*/  LDG.E R15, desc[UR8][R14.64] ;  /* 0x000000080e0f7981 */ /* 0x000f22000c1e1900 */
[----:B------:R-:W-:-:S03]  /*0280*/  IMAD.WIDE R22, R27, 0x4, R16 ;  /* 0x000000041b167825 */ /* 0x000fc600078e0210 */
[----:B------:R-:W4:Y:S01]  /*0290*/  LDG.E R16, desc[UR8][R16.64] ;  /* 0x0000000810107981 */ /* 0x000f22000c1e1900 */
[----:B------:R-:W-:-:S03]  /*02a0*/  IMAD.WIDE R28, R27, 0x4, R22 ;  /* 0x000000041b1c7825 */ /* 0x000fc600078e0216 */
[----:B------:R-:W4:Y:S01]  /*02b0*/  LDG.E R23, desc[UR8][R22.64] ;  /* 0x0000000816177981 */ /* 0x000f22000c1e1900 */
[----:B-1----:R-:W-:-:S03]  /*02c0*/  IMAD.WIDE R2, R27, 0x4, R28 ;  /* 0x000000041b027825 */ /* 0x002fc600078e021c */
[----:B------:R-:W4:Y:S01]  /*02d0*/  LDG.E R28, desc[UR8][R28.64] ;  /* 0x000000081c1c7981 */ /* 0x000f22000c1e1900 */
[----:B-----5:R-:W-:-:S03]  /*02e0*/  IMAD.WIDE R6, R27, 0x4, R2 ;  /* 0x000000041b067825 */ /* 0x020fc600078e0202 */
[----:B------:R0:W5:Y:S02]  /*02f0*/  LDG.E R21, desc[UR8][R2.64] ;  /* 0x0000000802157981 */ /* 0x000164000c1e1900 */
[----:B0-----:R-:W-:Y:S02]  /*0300*/  IMAD.WIDE R2, R27, 0x4, R6 ;  /* 0x000000041b027825 */ /* 0x001fe400078e0206 */
[----:B------:R-:W5:Y:S04]  /*0310*/  LDG.E R7, desc[UR8][R6.64] ;  /* 0x0000000806077981 */ /* 0x000f68000c1e1900 */
[----:B------:R-:W5:Y:S01]  /*0320*/  LDG.E R9, desc[UR8][R2.64] ;  /* 0x0000000802097981 */ /* 0x000f62000c1e1900 */
[----:B------:R-:W-:-:S04]  /*0330*/  UIADD3 UR7, UPT, UPT, UR7, 0x10, URZ ;  /* 0x0000001007077890 */ /* 0x000fc8000fffe0ff */
[----:B------:R-:W-:Y:S01]  /*0340*/  UISETP.NE.AND UP1, UPT, UR7, URZ, UPT ;  /* 0x000000ff0700728c */ /* 0x000fe2000bf25270 */
[----:B------:R-:W-:Y:S02]  /*0350*/  LEA R24, R27, R24, 0x4 ;  /* 0x000000181b187211 */ /* 0x000fe400078e20ff */
[----:B--2---:R-:W-:-:S04]  /*0360*/  IADD3 R18, PT, PT, R18, R26, R25 ;  /* 0x0000001a12127210 */ /* 0x004fc80007ffe019 */
[----:B---3--:R-:W-:-:S04]  /*0370*/  IADD3 R18, PT, PT, R19, R20, R18 ;  /* 0x0000001413127210 */ /* 0x008fc80007ffe012 */
[----:B----4-:R-:W-:-:S04]  /*0380*/  IADD3 R4, PT, PT, R5, R4, R18 ;  /* 0x0000000405047210 */ /* 0x010fc80007ffe012 */
[----:B------:R-:W-:-:S04]  /*0390*/  IADD3 R4, PT, PT, R11, R8, R4 ;  /* 0x000000080b047210 */ /* 0x000fc80007ffe004 */
[----:B------:R-:W-:-:S04]  /*03a0*/  IADD3 R4, PT, PT, R15, R12, R4 ;  /* 0x0000000c0f047210 */ /* 0x000fc80007ffe004 */
[----:B------:R-:W-:-:S04]  /*03b0*/  IADD3 R4, PT, PT, R23, R16, R4 ;  /* 0x0000001017047210 */ /* 0x000fc80007ffe004 */
[----:B-----5:R-:W-:-:S04]  /*03c0*/  IADD3 R4, PT, PT, R21, R28, R4 ;  /* 0x0000001c15047210 */ /* 0x020fc80007ffe004 */
[----:B------:R-:W-:Y:S01]  /*03d0*/  IADD3 R25, PT, PT, R9, R7, R4 ;  /* 0x0000000709197210 */ /* 0x000fe20007ffe004 */
[----:B------:R-:W-:Y:S06]  /*03e0*/  BRA.U UP1, `(.L_x_34) ;  /* 0xfffffffd01487547 */ /* 0x000fec000b83ffff */
.L_x_33:
[----:B------:R-:W-:Y:S05]  /*03f0*/  BRA.U !UP0, `(.L_x_32) ;  /* 0x0000000108ec7547 */ /* 0x000fea000b800000 */
[----:B------:R-:W-:Y:S02]  /*0400*/  UISETP.GE.U32.AND UP0, UPT, UR6, 0x8, UPT ;  /* 0x000000080600788c */ /* 0x000fe4000bf06070 */
[----:B------:R-:W-:-:S04]  /*0410*/  ULOP3.LUT UR7, UR5, 0x7, URZ, 0xc0, !UPT ;  /* 0x0000000705077892 */ /* 0x000fc8000f8ec0ff */
[----:B------:R-:W-:-:S03]  /*0420*/  UISETP.NE.AND UP1, UPT, UR7, URZ, UPT ;  /* 0x000000ff0700728c */ /* 0x000fc6000bf25270 */
[----:B------:R-:W-:Y:S08]  /*0430*/  BRA.U !UP0, `(.L_x_35) ;  /* 0x0000000108607547 */ /* 0x000ff0000b800000 */
[----:B------:R-:W1:Y:S08]  /*0440*/  LDC R17, c[0x0][0x394] ;  /* 0x0000e500ff117b82 */ /* 0x000e700000000800 */
[----:B------:R-:W0:Y:S01]  /*0450*/  LDC.64 R6, c[0x0][0x380] ;  /* 0x0000e000ff067b82 */ /* 0x000e220000000a00 */
[----:B-1----:R-:W-:-:S04]  /*0460*/  IMAD R3, R17, UR4, R0 ;  /* 0x0000000411037c24 */ /* 0x002fc8000f8e0200 */
[----:B0-----:R-:W-:-:S04]  /*0470*/  IMAD.WIDE R6, R3, 0x4, R6 ;  /* 0x0000000403067825 */ /* 0x001fc800078e0206 */
[C---:B------:R-:W-:Y:S02]  /*0480*/  IMAD.WIDE R8, R17.reuse, 0x4, R6 ;  /* 0x0000000411087825 */ /* 0x040fe400078e0206 */
[----:B------:R-:W2:Y:S02]  /*0490*/  LDG.E R6, desc[UR8][R6.64] ;  /* 0x0000000806067981 */ /* 0x000ea4000c1e1900 */
[C---:B------:R-:W-:Y:S02]  /*04a0*/  IMAD.WIDE R10, R17.reuse, 0x4, R8 ;  /* 0x00000004110a7825 */ /* 0x040fe400078e0208 */
[----:B------:R-:W2:Y:S02]  /*04b0*/  LDG.E R8, desc[UR8][R8.64] ;  /* 0x0000000808087981 */ /* 0x000ea4000c1e1900 */
[C---:B------:R-:W-:Y:S02]  /*04c0*/  IMAD.WIDE R12, R17.reuse, 0x4, R10 ;  /* 0x00000004110c7825 */ /* 0x040fe400078e020a */
[----:B------:R-:W3:Y:S02]  /*04d0*/  LDG.E R10, desc[UR8][R10.64] ;  /* 0x000000080a0a7981 */ /* 0x000ee4000c1e1900 */
[----:B------:R-:W-:-:S02]  /*04e0*/  IMAD.WIDE R14, R17, 0x4, R12 ;  /* 0x00000004110e7825 */ /* 0x000fc400078e020c */
[----:B------:R-:W3:Y:S02]  /*04f0*/  LDG.E R12, desc[UR8][R12.64] ;  /* 0x000000080c0c7981 */ /* 0x000ee4000c1e1900 */
[C---:B------:R-:W-:Y:S02]  /*0500*/  IMAD.WIDE R2, R17.reuse, 0x4, R14 ;  /* 0x0000000411027825 */ /* 0x040fe400078e020e */
[----:B------:R-:W4:Y:S02]  /*0510*/  LDG.E R14, desc[UR8][R14.64] ;  /* 0x000000080e0e7981 */ /* 0x000f24000c1e1900 */
[C---:B------:R-:W-:Y:S02]  /*0520*/  IMAD.WIDE R4, R17.reuse, 0x4, R2 ;  /* 0x0000000411047825 */ /* 0x040fe400078e0202 */
[----:B------:R-:W4:Y:S02]  /*0530*/  LDG.E R2, desc[UR8][R2.64] ;  /* 0x0000000802027981 */ /* 0x000f24000c1e1900 */
[----:B------:R-:W-:-:S02]  /*0540*/  IMAD.WIDE R16, R17, 0x4, R4 ;  /* 0x0000000411107825 */ /* 0x000fc400078e0204 */
[----:B------:R-:W5:Y:S04]  /*0550*/  LDG.E R4, desc[UR8][R4.64] ;  /* 0x0000000804047981 */ /* 0x000f68000c1e1900 */
[----:B------:R-:W5:Y:S01]  /*0560*/  LDG.E R16, desc[UR8][R16.64] ;  /* 0x0000000810107981 */ /* 0x000f62000c1e1900 */
[----:B------:R-:W-:Y:S01]  /*0570*/  UIADD3 UR4, UPT, UPT, UR4, 0x8, URZ ;  /* 0x0000000804047890 */ /* 0x000fe2000fffe0ff */
[----:B--2---:R-:W-:-:S04]  /*0580*/  IADD3 R25, PT, PT, R8, R6, R25 ;  /* 0x0000000608197210 */ /* 0x004fc80007ffe019 */
[----:B---3--:R-:W-:-:S04]  /*0590*/  IADD3 R25, PT, PT, R12, R10, R25 ;  /* 0x0000000a0c197210 */ /* 0x008fc80007ffe019 */
[----:B----4-:R-:W-:-:S04]  /*05a0*/  IADD3 R25, PT, PT, R2, R14, R25 ;  /* 0x0000000e02197210 */ /* 0x010fc80007ffe019 */
[----:B-----5:R-:W-:-:S07]  /*05b0*/  IADD3 R25, PT, PT, R16, R4, R25 ;  /* 0x0000000410197210 */ /* 0x020fce0007ffe019 */
.L_x_35:
        /* <DEDUP_REMOVED lines=13> */
[----:B------:R-:W-:Y:S02]  /*0690*/  IMAD.WIDE R8, R9, 0x4, R6 ;  /* 0x0000000409087825 */ /* 0x000fe400078e0206 */
[----:B------:R-:W3:Y:S04]  /*06a0*/  LDG.E R6, desc[UR8][R6.64] ;  /* 0x0000000806067981 */ /* 0x000ee8000c1e1900 */
[----:B------:R-:W3:Y:S01]  /*06b0*/  LDG.E R8, desc[UR8][R8.64] ;  /* 0x0000000808087981 */ /* 0x000ee2000c1e1900 */
[----:B------:R-:W-:Y:S01]  /*06c0*/  UIADD3 UR4, UPT, UPT, UR4, 0x4, URZ ;  /* 0x0000000404047890 */ /* 0x000fe2000fffe0ff */
[----:B--2---:R-:W-:-:S04]  /*06d0*/  IADD3 R25, PT, PT, R4, R2, R25 ;  /* 0x0000000204197210 */ /* 0x004fc80007ffe019 */
[----:B---3--:R-:W-:-:S07]  /*06e0*/  IADD3 R25, PT, PT, R8, R6, R25 ;  /* 0x0000000608197210 */ /* 0x008fce0007ffe019 */
.L_x_36:
[----:B------:R-:W-:Y:S05]  /*06f0*/  BRA.U !UP1, `(.L_x_32) ;  /* 0x00000001092c7547 */ /* 0x000fea000b800000 */
[----:B------:R-:W1:Y:S01]  /*0700*/  LDC R6, c[0x0][0x394] ;  /* 0x0000e500ff067b82 */ /* 0x000e620000000800 */
[----:B------:R-:W-:-:S07]  /*0710*/  UIADD3 UR5, UPT, UPT, -UR5, URZ, URZ ;  /* 0x000000ff05057290 */ /* 0x000fce000fffe1ff */
[----:B------:R-:W0:Y:S01]  /*0720*/  LDC.64 R4, c[0x0][0x380] ;  /* 0x0000e000ff047b82 */ /* 0x000e220000000a00 */
[----:B-1----:R-:W-:-:S07]  /*0730*/  IMAD R7, R6, UR4, R0 ;  /* 0x0000000406077c24 */ /* 0x002fce000f8e0200 */
.L_x_37:
[----:B0-----:R-:W-:-:S06]  /*0740*/  IMAD.WIDE R2, R7, 0x4, R4 ;  /* 0x0000000407027825 */ /* 0x001fcc00078e0204 */
[----:B------:R-:W2:Y:S01]  /*0750*/  LDG.E R2, desc[UR8][R2.64] ;  /* 0x0000000802027981 */ /* 0x000ea2000c1e1900 */
[----:B------:R-:W-:Y:S01]  /*0760*/  UIADD3 UR5, UPT, UPT, UR5, 0x1, URZ ;  /* 0x0000000105057890 */ /* 0x000fe2000fffe0ff */
[----:B------:R-:W-:-:S03]  /*0770*/  IADD3 R7, PT, PT, R7, R6, RZ ;  /* 0x0000000607077210 */ /* 0x000fc60007ffe0ff */
[----:B------:R-:W-:Y:S01]  /*0780*/  UISETP.NE.AND UP0, UPT, UR5, URZ, UPT ;  /* 0x000000ff0500728c */ /* 0x000fe2000bf05270 */
[----:B--2---:R-:W-:-:S08]  /*0790*/  IADD3 R25, PT, PT, R2, R25, RZ ;  /* 0x0000001902197210 */ /* 0x004fd00007ffe0ff */
[----:B------:R-:W-:Y:S05]  /*07a0*/  BRA.U UP0, `(.L_x_37) ;  /* 0xfffffffd00e47547 */ /* 0x000fea000b83ffff */
.L_x_32:
[----:B------:R-:W1:Y:S02]  /*07b0*/  LDC.64 R2, c[0x0][0x388] ;  /* 0x0000e200ff027b82 */ /* 0x000e640000000a00 */
[----:B-1----:R-:W-:-:S05]  /*07c0*/  IMAD.WIDE.U32 R2, R0, 0x4, R2 ;  /* 0x0000000400027825 */ /* 0x002fca00078e0002 */
[----:B------:R-:W-:Y:S01]  /*07d0*/  STG.E desc[UR8][R2.64], R25 ;  /* 0x0000001902007986 */ /* 0x000fe2000c101908 */
[----:B------:R-:W-:Y:S05]  /*07e0*/  EXIT ;  /* 0x000000000000794d */ /* 0x000fea0003800000 */
.L_x_38:
        /* <DEDUP_REMOVED lines=9> */
.L_x_54:


//--------------------- .text._Z12count_digitsPiS_iiii --------------------------
	.section	.text._Z12count_digitsPiS_iiii,"ax",@progbits
	.align	128
        .global         _Z12count_digitsPiS_iiii
        .type           _Z12count_digitsPiS_iiii,@function
        .size           _Z12count_digitsPiS_iiii,(.L_x_55 - _Z12count_digitsPiS_iiii)
        .other          _Z12count_digitsPiS_iiii,@"STO_CUDA_ENTRY STV_DEFAULT"
_Z12count_digitsPiS_iiii:
.text._Z12count_digitsPiS_iiii:
[----:B------:R-:W-:Y:S01]  /*0000*/  LDC R1, c[0x0][0x37c] ;  /* 0x0000df00ff017b82 */ /* 0x000fe20000000800 */
[----:B------:R-:W0:Y:S07]  /*0010*/  S2R R3, SR_TID.X ;  /* 0x0000000000037919 */ /* 0x000e2e0000002100 */
[----:B------:R-:W0:Y:S01]  /*0020*/  S2UR UR4, SR_CTAID.X ;  /* 0x00000000000479c3 */ /* 0x000e220000002500 */
[----:B------:R-:W1:Y:S07]  /*0030*/  LDCU UR5, c[0x0][0x394] ;  /* 0x00007280ff0577ac */ /* 0x000e6e0008000800 */
[----:B------:R-:W0:Y:S02]  /*0040*/  LDC R0, c[0x0][0x360] ;  /* 0x0000d800ff007b82 */ /* 0x000e240000000800 */
[----:B0-----:R-:W-:-:S05]  /*0050*/  IMAD R0, R0, UR4, R3 ;  /* 0x0000000400007c24 */ /* 0x001fca000f8e0203 */
[----:B-1----:R-:W-:-:S13]  /*0060*/  ISETP.GE.AND P0, PT, R0, UR5, PT ;  /* 0x0000000500007c0c */ /* 0x002fda000bf06270 */
[----:B------:R-:W-:Y:S05]  /*0070*/  @P0 EXIT ;  /* 0x000000000000094d */ /* 0x000fea0003800000 */
[----:B------:R-:W0:Y:S02]  /*0080*/  LDC R11, c[0x0][0x390] ;  /* 0x0000e400ff0b7b82 */ /* 0x000e240000000800 */
[----:B0-----:R-:W-:-:S13]  /*0090*/  ISETP.GE.AND P0, PT, R11, 0x1, PT ;  /* 0x000000010b00780c */ /* 0x001fda0003f06270 */
[----:B------:R-:W-:Y:S05]  /*00a0*/  @!P0 EXIT ;  /* 0x000000000000894d */ /* 0x000fea0003800000 */
[C---:B------:R-:W-:Y:S01]  /*00b0*/  ISETP.GE.U32.AND P1, PT, R11.reuse, 0x8, PT ;  /* 0x000000080b00780c */ /* 0x040fe20003f26070 */
[----:B------:R-:W0:Y:S01]  /*00c0*/  LDCU.64 UR6, c[0x0][0x358] ;  /* 0x00006b00ff0677ac */ /* 0x000e220008000a00 */
[----:B------:R-:W-:Y:S01]  /*00d0*/  LOP3.LUT R15, R11, 0x7, RZ, 0xc0, !PT ;  /* 0x000000070b0f7812 */ /* 0x000fe200078ec0ff */
[----:B------:R-:W-:Y:S02]  /*00e0*/  IMAD R6, R0, R11, RZ ;  /* 0x0000000b00067224 */ /* 0x000fe400078e02ff */
[----:B------:R-:W-:Y:S01]  /*00f0*/  IMAD.MOV.U32 R7, RZ, RZ, RZ ;  /* 0x000000ffff077224 */ /* 0x000fe200078e00ff */
[----:B------:R-:W-:-:S07]  /*0100*/  ISETP.NE.AND P0, PT, R15, RZ, PT ;  /* 0x000000ff0f00720c */ /* 0x000fce0003f05270 */
[----:B------:R-:W-:Y:S06]  /*0110*/  @!P1 BRA `(.L_x_39) ;  /* 0x0000000c007c9947 */ /* 0x000fec0003800000 */
[----:B------:R-:W1:Y:S01]  /*0120*/  LDC R2, c[0x0][0x39c] ;  /* 0x0000e700ff027b82 */ /* 0x000e620000000800 */
[----:B------:R-:W2:Y:S01]  /*0130*/  LDCU.64 UR4, c[0x0][0x380] ;  /* 0x00007000ff0477ac */ /* 0x000ea20008000a00 */
[----:B------:R-:W-:Y:S01]  /*0140*/  IMAD.MOV.U32 R10, RZ, RZ, R6 ;  /* 0x000000ffff0a7224 */ /* 0x000fe200078e0006 */
[----:B------:R-:W3:Y:S05]  /*0150*/  LDCU UR8, c[0x0][0x398] ;  /* 0x00007300ff0877ac */ /* 0x000eea0008000800 */
[----:B------:R-:W4:Y:S01]  /*0160*/  LDC R9, c[0x0][0x39c] ;  /* 0x0000e700ff097b82 */ /* 0x000f220000000800 */
[----:B--2---:R-:W-:-:S04]  /*0170*/  UIADD3 UR4, UP0, UPT, UR4, 0x10, URZ ;  /* 0x0000001004047890 */ /* 0x004fc8000ff1e0ff */
[----:B------:R-:W-:Y:S01]  /*0180*/  UIADD3.X UR5, UPT, UPT, URZ, UR5, URZ, UP0, !UPT ;  /* 0x00000005ff057290 */ /* 0x000fe200087fe4ff */
[----:B-1----:R-:W-:Y:S02]  /*0190*/  IABS R13, R2 ;  /* 0x00000002000d7213 */ /* 0x002fe40000000000 */
[----:B------:R-:W1:Y:S02]  /*01a0*/  LDC.64 R2, c[0x0][0x388] ;  /* 0x0000e200ff027b82 */ /* 0x000e640000000a00 */
[----:B------:R-:W2:Y:S08]  /*01b0*/  I2F.RP R7, R13 ;  /* 0x0000000d00077306 */ /* 0x000eb00000209400 */
[----:B--2---:R-:W2:Y:S02]  /*01c0*/  MUFU.RCP R7, R7 ;  /* 0x0000000700077308 */ /* 0x004ea40000001000 */
[----:B--2---:R-:W-:Y:S01]  /*01d0*/  VIADD R4, R7, 0xffffffe ;  /* 0x0ffffffe07047836 */ /* 0x004fe20000000000 */
[----:B------:R-:W-:-:S05]  /*01e0*/  LOP3.LUT R7, R11, 0x7ffffff8, RZ, 0xc0, !PT ;  /* 0x7ffffff80b077812 */ /* 0x000fca00078ec0ff */
[----:B------:R2:W5:Y:S01]  /*01f0*/  F2I.FTZ.U32.TRUNC.NTZ R5, R4 ;  /* 0x0000000400057305 */ /* 0x000562000021f000 */
[----:B------:R-:W-:Y:S01]  /*0200*/  IADD3 R11, PT, PT, -R7, RZ, RZ ;  /* 0x000000ff070b7210 */ /* 0x000fe20007ffe1ff */
[----:B--2---:R-:W-:Y:S01]  /*0210*/  IMAD.MOV.U32 R4, RZ, RZ, RZ ;  /* 0x000000ffff047224 */ /* 0x004fe200078e00ff */
[----:B-----5:R-:W-:-:S05]  /*0220*/  IADD3 R8, PT, PT, RZ, -R5, RZ ;  /* 0x80000005ff087210 */ /* 0x020fca0007ffe0ff */
[----:B------:R-:W-:-:S04]  /*0230*/  IMAD R17, R8, R13, RZ ;  /* 0x0000000d08117224 */ /* 0x000fc800078e02ff */
[----:B-1-34-:R-:W-:-:S07]  /*0240*/  IMAD.HI.U32 R14, R5, R17, R4 ;  /* 0x00000011050e7227 */ /* 0x01afce00078e0004 */
.L_x_40:
[----:B-1----:R-:W-:Y:S02]  /*0250*/  IMAD.U32 R4, RZ, RZ, UR4 ;  /* 0x00000004ff047e24 */ /* 0x002fe4000f8e00ff */
[----:B------:R-:W-:Y:S02]  /*0260*/  IMAD.U32 R5, RZ, RZ, UR5 ;  /* 0x00000005ff057e24 */ /* 0x000fe4000f8e00ff */
[----:B------:R-:W-:-:S05]  /*0270*/  IMAD.WIDE R4, R10, 0x4, R4 ;  /* 0x000000040a047825 */ /* 0x000fca00078e0204 */
[----:B0-----:R-:W2:Y:S01]  /*0280*/  LDG.E R12, desc[UR6][R4.64+-0x10] ;  /* 0xfffff006040c7981 */ /* 0x001ea2000c1e1900 */
[-C--:B------:R-:W-:Y:S02]  /*0290*/  IABS R8, R9.reuse ;  /* 0x0000000900087213 */ /* 0x080fe40000000000 */
[----:B--2---:R-:W-:Y:S02]  /*02a0*/  IABS R17, R12 ;  /* 0x0000000c00117213 */ /* 0x004fe40000000000 */
[----:B------:R-:W-:-:S03]  /*02b0*/  LOP3.LUT R12, R12, R9, RZ, 0x3c, !PT ;  /* 0x000000090c0c7212 */ /* 0x000fc600078e3cff */
[----:B------:R-:W-:Y:S01]  /*02c0*/  IMAD.HI.U32 R14, R14, R17, RZ ;  /* 0x000000110e0e7227 */ /* 0x000fe200078e00ff */
[----:B------:R-:W-:Y:S02]  /*02d0*/  ISETP.GE.AND P3, PT, R12, RZ, PT ;  /* 0x000000ff0c00720c */ /* 0x000fe40003f66270 */
[----:B------:R-:W-:Y:S02]  /*02e0*/  LOP3.LUT R12, RZ, R9, RZ, 0x33, !PT ;  /* 0x00000009ff0c7212 */ /* 0x000fe400078e33ff */
[----:B------:R-:W-:-:S05]  /*02f0*/  IADD3 R16, PT, PT, -R14, RZ, RZ ;  /* 0x000000ff0e107210 */ /* 0x000fca0007ffe1ff */
[----:B------:R-:W-:-:S05]  /*0300*/  IMAD R16, R8, R16, R17 ;  /* 0x0000001008107224 */ /* 0x000fca00078e0211 */
[----:B------:R-:W-:-:S13]  /*0310*/  ISETP.GT.U32.AND P2, PT, R13, R16, PT ;  /* 0x000000100d00720c */ /* 0x000fda0003f44070 */
[----:B------:R-:W-:Y:S02]  /*0320*/  @!P2 IMAD.IADD R16, R16, 0x1, -R8 ;  /* 0x000000011010a824 */ /* 0x000fe400078e0a08 */
[----:B------:R-:W-:-:S03]  /*0330*/  @!P2 VIADD R14, R14, 0x1 ;  /* 0x000000010e0ea836 */ /* 0x000fc60000000000 */
[----:B------:R-:W-:-:S13]  /*0340*/  ISETP.GE.U32.AND P1, PT, R16, R13, PT ;  /* 0x0000000d1000720c */ /* 0x000fda0003f26070 */
[----:B------:R-:W-:Y:S02]  /*0350*/  @P1 IADD3 R14, PT, PT, R14, 0x1, RZ ;  /* 0x000000010e0e1810 */ /* 0x000fe40007ffe0ff */
[----:B------:R-:W-:-:S03]  /*0360*/  ISETP.NE.AND P1, PT, R9, RZ, PT ;  /* 0x000000ff0900720c */ /* 0x000fc60003f25270 */
[----:B------:R-:W-:-:S05]  /*0370*/  @!P3 IMAD.MOV R14, RZ, RZ, -R14 ;  /* 0x000000ffff0eb224 */ /* 0x000fca00078e0a0e */
[----:B------:R-:W-:-:S05]  /*0380*/  SEL R14, R12, R14, !P1 ;  /* 0x0000000e0c0e7207 */ /* 0x000fca0004800000 */
[----:B------:R-:W-:-:S05]  /*0390*/  IMAD.HI R13, R14, 0x66666667, RZ ;  /* 0x666666670e0d7827 */ /* 0x000fca00078e02ff */
[----:B------:R-:W-:-:S04]  /*03a0*/  SHF.R.U32.HI R16, RZ, 0x1f, R13 ;  /* 0x0000001fff107819 */ /* 0x000fc8000001160d */
[----:B------:R-:W-:-:S05]  /*03b0*/  LEA.HI.SX32 R13, R13, R16, 0x1e ;  /* 0x000000100d0d7211 */ /* 0x000fca00078ff2ff */
[----:B------:R-:W-:-:S04]  /*03c0*/  IMAD R13, R13, -0xa, R14 ;  /* 0xfffffff60d0d7824 */ /* 0x000fc800078e020e */
[----:B------:R-:W-:-:S04]  /*03d0*/  IMAD R13, R0, UR8, R13 ;  /* 0x00000008000d7c24 */ /* 0x000fc8000f8e020d */
[----:B------:R-:W-:-:S05]  /*03e0*/  IMAD.WIDE R18, R13, 0x4, R2 ;  /* 0x000000040d127825 */ /* 0x000fca00078e0202 */
[----:B------:R-:W2:Y:S01]  /*03f0*/  LDG.E R13, desc[UR6][R18.64] ;  /* 0x00000006120d7981 */ /* 0x000ea2000c1e1900 */
[----:B------:R-:W0:Y:S08]  /*0400*/  I2F.RP R21, R8 ;  /* 0x0000000800157306 */ /* 0x000e300000209400 */
[----:B0-----:R-:W0:Y:S01]  /*0410*/  MUFU.RCP R21, R21 ;  /* 0x0000001500157308 */ /* 0x001e220000001000 */
[----:B--2---:R-:W-:-:S05]  /*0420*/  VIADD R13, R13, 0x1 ;  /* 0x000000010d0d7836 */ /* 0x004fca0000000000 */
[----:B------:R1:W-:Y:S04]  /*0430*/  STG.E desc[UR6][R18.64], R13 ;  /* 0x0000000d12007986 */ /* 0x0003e8000c101906 */
[----:B------:R-:W2:Y:S01]  /*0440*/  LDG.E R20, desc[UR6][R4.64+-0xc] ;  /* 0xfffff40604147981 */ /* 0x000ea2000c1e1900 */
[----:B0-----:R-:W-:Y:S01]  /*0450*/  IADD3 R17, PT, PT, R21, 0xffffffe, RZ ;  /* 0x0ffffffe15117810 */ /* 0x001fe20007ffe0ff */
[----:B------:R-:W-:-:S05]  /*0460*/  IMAD.MOV.U32 R16, RZ, RZ, RZ ;  /* 0x000000ffff107224 */ /* 0x000fca00078e00ff */
[----:B------:R-:W0:Y:S02]  /*0470*/  F2I.FTZ.U32.TRUNC.NTZ R17, R17 ;  /* 0x0000001100117305 */ /* 0x000e24000021f000 */
[----:B0-----:R-:W-:-:S04]  /*0480*/  IMAD.MOV R23, RZ, RZ, -R17 ;  /* 0x000000ffff177224 */ /* 0x001fc800078e0a11 */
[----:B------:R-:W-:-:S04]  /*0490*/  IMAD R23, R23, R8, RZ ;  /* 0x0000000817177224 */ /* 0x000fc800078e02ff */
[----:B------:R-:W-:Y:S01]  /*04a0*/  IMAD.HI.U32 R14, R17, R23, R16 ;  /* 0x00000017110e7227 */ /* 0x000fe200078e0010 */
[----:B--2---:R-:W-:Y:S02]  /*04b0*/  IABS R22, R20 ;  /* 0x0000001400167213 */ /* 0x004fe40000000000 */
[----:B------:R-:W-:Y:S02]  /*04c0*/  LOP3.LUT R20, R20, R9, RZ, 0x3c, !PT ;  /* 0x0000000914147212 */ /* 0x000fe400078e3cff */
[----:B-1----:R-:W-:Y:S02]  /*04d0*/  MOV R13, R22 ;  /* 0x00000016000d7202 */ /* 0x002fe40000000f00 */
[----:B------:R-:W-:-:S03]  /*04e0*/  ISETP.GE.AND P4, PT, R20, RZ, PT ;  /* 0x000000ff1400720c */ /* 0x000fc60003f86270 */
[----:B------:R-:W-:-:S04]  /*04f0*/  IMAD.HI.U32 R16, R14, R13, RZ ;  /* 0x0000000d0e107227 */ /* 0x000fc800078e00ff */
[----:B------:R-:W-:-:S04]  /*0500*/  IMAD.MOV R18, RZ, RZ, -R16 ;  /* 0x000000ffff127224 */ /* 0x000fc800078e0a10 */
[----:B------:R-:W-:Y:S02]  /*0510*/  IMAD R18, R8, R18, R13 ;  /* 0x0000001208127224 */ /* 0x000fe400078e020d */
[----:B------:R-:W-:-:S05]  /*0520*/  IMAD.MOV.U32 R13, RZ, RZ, R8 ;  /* 0x000000ffff0d7224 */ /* 0x000fca00078e0008 */
[----:B------:R-:W-:-:S13]  /*0530*/  ISETP.GT.U32.AND P3, PT, R13, R18, PT ;  /* 0x000000120d00720c */ /* 0x000fda0003f64070 */
[----:B------:R-:W-:Y:S01]  /*0540*/  @!P3 IADD3 R18, PT, PT, R18, -R8, RZ ;  /* 0x800000081212b210 */ /* 0x000fe20007ffe0ff */
        /* <DEDUP_REMOVED lines=8> */
[----:B------:R-:W-:-:S04]  /*05d0*/  IMAD R17, R17, -0xa, R16 ;  /* 0xfffffff611117824 */ /* 0x000fc800078e0210 */
[----:B------:R-:W-:-:S04]  /*05e0*/  IMAD R17, R0, UR8, R17 ;  /* 0x0000000800117c24 */ /* 0x000fc8000f8e0211 */
[----:B------:R-:W-:-:S05]  /*05f0*/  IMAD.WIDE R16, R17, 0x4, R2 ;  /* 0x0000000411107825 */ /* 0x000fca00078e0202 */
[----:B------:R-:W2:Y:S02]  /*0600*/  LDG.E R18, desc[UR6][R16.64] ;  /* 0x0000000610127981 */ /* 0x000ea4000c1e1900 */
[----:B--2---:R-:W-:-:S05]  /*0610*/  VIADD R19, R18, 0x1 ;  /* 0x0000000112137836 */ /* 0x004fca0000000000 */
[----:B------:R0:W-:Y:S04]  /*0620*/  STG.E desc[UR6][R16.64], R19 ;  /* 0x0000001310007986 */ /* 0x0001e8000c101906 */
[----:B------:R-:W2:Y:S02]  /*0630*/  LDG.E R18, desc[UR6][R4.64+-0x8] ;  /* 0xfffff80604127981 */ /* 0x000ea4000c1e1900 */
[----:B--2---:R-:W-:Y:S02]  /*0640*/  IABS R21, R18 ;  /* 0x0000001200157213 */ /* 0x004fe40000000000 */
[----:B------:R-:W-:-:S03]  /*0650*/  LOP3.LUT R18, R18, R9, RZ, 0x3c, !PT ;  /* 0x0000000912127212 */ /* 0x000fc600078e3cff */
        /* <DEDUP_REMOVED lines=8> */
[----:B------:R-:W-:-:S05]  /*06e0*/  @P2 VIADD R20, R20, 0x1 ;  /* 0x0000000114142836 */ /* 0x000fca0000000000 */
[----:B------:R-:W-:-:S04]  /*06f0*/  @!P4 IADD3 R20, PT, PT, -R20, RZ, RZ ;  /* 0x000000ff1414c210 */ /* 0x000fc80007ffe1ff */
[----:B------:R-:W-:-:S05]  /*0700*/  SEL R20, R12, R20, !P1 ;  /* 0x000000140c147207 */ /* 0x000fca0004800000 */
[----:B0-----:R-:W-:-:S05]  /*0710*/  IMAD.HI R16, R20, 0x66666667, RZ ;  /* 0x6666666714107827 */ /* 0x001fca00078e02ff */
        /* <DEDUP_REMOVED lines=101> */
[----:B--2---:R-:W-:-:S05]  /*0d70*/  IABS R21, R4 ;  /* 0x0000000400157213 */ /* 0x004fca0000000000 */
[----:B------:R-:W-:-:S04]  /*0d80*/  IMAD.HI.U32 R18, R14, R21, RZ ;  /* 0x000000150e127227 */ /* 0x000fc800078e00ff */
[----:B------:R-:W-:-:S04]  /*0d90*/  IMAD.MOV R20, RZ, RZ, -R18 ;  /* 0x000000ffff147224 */ /* 0x000fc800078e0a12 */
[----:B------:R-:W-:-:S05]  /*0da0*/  IMAD R20, R8, R20, R21 ;  /* 0x0000001408147224 */ /* 0x000fca00078e0215 */
[----:B------:R-:W-:-:S13]  /*0db0*/  ISETP.GT.U32.AND P3, PT, R13, R20, PT ;  /* 0x000000140d00720c */ /* 0x000fda0003f64070 */
[----:B------:R-:W-:Y:S01]  /*0dc0*/  @!P3 IADD3 R20, PT, PT, R20, -R8, RZ ;  /* 0x800000081414b210 */ /* 0x000fe20007ffe0ff */
[----:B------:R-:W-:Y:S01]  /*0dd0*/  @!P3 VIADD R18, R18, 0x1 ;  /* 0x000000011212b836 */ /* 0x000fe20000000000 */
[----:B------:R-:W-:Y:S02]  /*0de0*/  LOP3.LUT R8, R4, R9, RZ, 0x3c, !PT ;  /* 0x0000000904087212 */ /* 0x000fe400078e3cff */
[----:B------:R-:W-:Y:S02]  /*0df0*/  ISETP.GE.U32.AND P2, PT, R20, R13, PT ;  /* 0x0000000d1400720c */ /* 0x000fe40003f46070 */
[----:B------:R-:W-:-:S11]  /*0e00*/  ISETP.GE.AND P4, PT, R8, RZ, PT ;  /* 0x000000ff0800720c */ /* 0x000fd60003f86270 */
        /* <DEDUP_REMOVED lines=9> */
[----:B------:R-:W0:Y:S01]  /*0ea0*/  LDG.E R8, desc[UR6][R4.64] ;  /* 0x0000000604087981 */ /* 0x000e22000c1e1900 */
[----:B------:R-:W-:Y:S01]  /*0eb0*/  VIADD R11, R11, 0x8 ;  /* 0x000000080b0b7836 */ /* 0x000fe20000000000 */
[----:B------:R-:W-:-:S04]  /*0ec0*/  IADD3 R10, PT, PT, R10, 0x8, RZ ;  /* 0x000000080a0a7810 */ /* 0x000fc80007ffe0ff */
[----:B------:R-:W-:Y:S01]  /*0ed0*/  ISETP.NE.AND P1, PT, R11, RZ, PT ;  /* 0x000000ff0b00720c */ /* 0x000fe20003f25270 */
[----:B0-----:R-:W-:-:S05]  /*0ee0*/  VIADD R17, R8, 0x1 ;  /* 0x0000000108117836 */ /* 0x001fca0000000000 */
[----:B------:R1:W-:Y:S07]  /*0ef0*/  STG.E desc[UR6][R4.64], R17 ;  /* 0x0000001104007986 */ /* 0x0003ee000c101906 */
[----:B------:R-:W-:Y:S05]  /*0f00*/  @P1 BRA `(.L_x_40) ;  /* 0xfffffff000d01947 */ /* 0x000fea000383ffff */
.L_x_39:
[----:B0-----:R-:W-:Y:S05]  /*0f10*/  @!P0 EXIT ;  /* 0x000000000000894d */ /* 0x001fea0003800000 */
[----:B-1----:R-:W0:Y:S01]  /*0f20*/  LDC R4, c[0x0][0x390] ;  /* 0x0000e400ff047b82 */ /* 0x002e220000000800 */
[----:B------:R-:W-:Y:S02]  /*0f30*/  ISETP.GE.U32.AND P1, PT, R15, 0x4, PT ;  /* 0x000000040f00780c */ /* 0x000fe40003f26070 */
[----:B0-----:R-:W-:-:S04]  /*0f40*/  LOP3.LUT R16, R4, 0x3, RZ, 0xc0, !PT ;  /* 0x0000000304107812 */ /* 0x001fc800078ec0ff */
[----:B------:R-:W-:-:S07]  /*0f50*/  ISETP.NE.AND P0, PT, R16, RZ, PT ;  /* 0x000000ff1000720c */ /* 0x000fce0003f05270 */
[----:B------:R-:W-:Y:S06]  /*0f60*/  @!P1 BRA `(.L_x_41) ;  /* 0x0000000400b89947 */ /* 0x000fec0003800000 */
[----:B------:R-:W0:Y:S01]  /*0f70*/  LDC.64 R2, c[0x0][0x380] ;  /* 0x0000e000ff027b82 */ /* 0x000e220000000a00 */
[----:B------:R-:W-:Y:S01]  /*0f80*/  IMAD.IADD R5, R6, 0x1, R7 ;  /* 0x0000000106057824 */ /* 0x000fe200078e0207 */
[----:B------:R-:W1:Y:S06]  /*0f90*/  LDCU UR4, c[0x0][0x398] ;  /* 0x00007300ff0477ac */ /* 0x000e6c0008000800 */
[----:B------:R-:W2:Y:S01]  /*0fa0*/  LDC R10, c[0x0][0x39c] ;  /* 0x0000e700ff0a7b82 */ /* 0x000ea20000000800 */
[----:B0-----:R-:W-:-:S05]  /*0fb0*/  IMAD.WIDE R2, R5, 0x4, R2 ;  /* 0x0000000405027825 */ /* 0x001fca00078e0202 */
[----:B------:R-:W3:Y:S01]  /*0fc0*/  LDG.E R13, desc[UR6][R2.64] ;  /* 0x00000006020d7981 */ /* 0x000ee2000c1e1900 */
[----:B--2---:R-:W-:-:S04]  /*0fd0*/  IABS R5, R10 ;  /* 0x0000000a00057213 */ /* 0x004fc80000000000 */
        /* <DEDUP_REMOVED lines=8> */
[----:B---3--:R-:W-:Y:S02]  /*1060*/  IABS R12, R13 ;  /* 0x0000000d000c7213 */ /* 0x008fe40000000000 */
        /* <DEDUP_REMOVED lines=8> */
[----:B------:R-:W-:Y:S02]  /*10f0*/  ISETP.GE.U32.AND P1, PT, R12, R5, PT ;  /* 0x000000050c00720c */ /* 0x000fe40003f26070 */
[----:B------:R-:W-:-:S11]  /*1100*/  LOP3.LUT R12, RZ, R10, RZ, 0x33, !PT ;  /* 0x0000000aff0c7212 */ /* 0x000fd600078e33ff */
[----:B------:R-:W-:Y:S01]  /*1110*/  @P1 VIADD R8, R8, 0x1 ;  /* 0x0000000108081836 */ /* 0x000fe20000000000 */
[----:B------:R-:W-:-:S04]  /*1120*/  ISETP.NE.AND P1, PT, R10, RZ, PT ;  /* 0x000000ff0a00720c */ /* 0x000fc80003f25270 */
[----:B------:R-:W-:-:S04]  /*1130*/  @!P3 IADD3 R8, PT, PT, -R8, RZ, RZ ;  /* 0x000000ff0808b210 */ /* 0x000fc80007ffe1ff */
[----:B------:R-:W-:Y:S02]  /*1140*/  SEL R13, R12, R8, !P1 ;  /* 0x000000080c0d7207 */ /* 0x000fe40004800000 */
[----:B------:R-:W0:Y:S03]  /*1150*/  LDC.64 R8, c[0x0][0x388] ;  /* 0x0000e200ff087b82 */ /* 0x000e260000000a00 */
[----:B------:R-:W-:-:S05]  /*1160*/  IMAD.HI R14, R13, 0x66666667, RZ ;  /* 0x666666670d0e7827 */ /* 0x000fca00078e02ff */
[----:B------:R-:W-:-:S04]  /*1170*/  SHF.R.U32.HI R15, RZ, 0x1f, R14 ;  /* 0x0000001fff0f7819 */ /* 0x000fc8000001160e */
[----:B------:R-:W-:-:S05]  /*1180*/  LEA.HI.SX32 R14, R14, R15, 0x1e ;  /* 0x0000000f0e0e7211 */ /* 0x000fca00078ff2ff */
[----:B------:R-:W-:-:S04]  /*1190*/  IMAD R13, R14, -0xa, R13 ;  /* 0xfffffff60e0d7824 */ /* 0x000fc800078e020d */
[----:B-1----:R-:W-:-:S04]  /*11a0*/  IMAD R13, R0, UR4, R13 ;  /* 0x00000004000d7c24 */ /* 0x002fc8000f8e020d */
[----:B0-----:R-:W-:-:S05]  /*11b0*/  IMAD.WIDE R14, R13, 0x4, R8 ;  /* 0x000000040d0e7825 */ /* 0x001fca00078e0208 */
        /* <DEDUP_REMOVED lines=70> */
[----:B------:R-:W-:Y:S02]  /*1620*/  VIADD R7, R7, 0x4 ;  /* 0x0000000407077836 */ /* 0x000fe40000000000 */
[----:B--2---:R-:W-:-:S05]  /*1630*/  VIADD R3, R2, 0x1 ;  /* 0x0000000102037836 */ /* 0x004fca0000000000 */
[----:B------:R0:W-:Y:S02]  /*1640*/  STG.E desc[UR6][R8.64], R3 ;  /* 0x0000000308007986 */ /* 0x0001e4000c101906 */
.L_x_41:
[----:B------:R-:W-:Y:S05]  /*1650*/  @!P0 EXIT ;  /* 0x000000000000894d */ /* 0x000fea0003800000 */
[----:B------:R-:W-:Y:S02]  /*1660*/  ISETP.NE.AND P1, PT, R16, 0x1, PT ;  /* 0x000000011000780c */ /* 0x000fe40003f25270 */
[----:B------:R-:W-:-:S04]  /*1670*/  LOP3.LUT R4, R4, 0x1, RZ, 0xc0, !PT ;  /* 0x0000000104047812 */ /* 0x000fc800078ec0ff */
[----:B------:R-:W-:-:S07]  /*1680*/  ISETP.NE.U32.AND P0, PT, R4, 0x1, PT ;  /* 0x000000010400780c */ /* 0x000fce0003f05070 */
[----:B------:R-:W-:Y:S06]  /*1690*/  @!P1 BRA `(.L_x_42) ;  /* 0x0000000400009947 */ /* 0x000fec0003800000 */
[----:B0-----:R-:W0:Y:S01]  /*16a0*/  LDC.64 R2, c[0x0][0x380] ;  /* 0x0000e000ff027b82 */ /* 0x001e220000000a00 */
[----:B------:R-:W-:-:S07]  /*16b0*/  IADD3 R5, PT, PT, R6, R7, RZ ;  /* 0x0000000706057210 */ /* 0x000fce0007ffe0ff */
[----:B------:R-:W1:Y:S01]  /*16c0*/  LDC R8, c[0x0][0x39c] ;  /* 0x0000e700ff087b82 */ /* 0x000e620000000800 */
[----:B------:R-:W-:Y:S01]  /*16d0*/  HFMA2 R10, -RZ, RZ, 0, 0 ;  /* 0x00000000ff0a7431 */ /* 0x000fe200000001ff */
[----:B------:R-:W2:Y:S01]  /*16e0*/  LDCU UR4, c[0x0][0x398] ;  /* 0x00007300ff0477ac */ /* 0x000ea20008000800 */
[----:B0-----:R-:W-:-:S05]  /*16f0*/  IMAD.WIDE R2, R5, 0x4, R2 ;  /* 0x0000000405027825 */ /* 0x001fca00078e0202 */
[----:B------:R-:W3:Y:S01]  /*1700*/  LDG.E R5, desc[UR6][R2.64] ;  /* 0x0000000602057981 */ /* 0x000ee2000c1e1900 */
[----:B-1----:R-:W-:-:S04]  /*1710*/  IABS R9, R8 ;  /* 0x0000000800097213 */ /* 0x002fc80000000000 */
[----:B------:R-:W0:Y:S08]  /*1720*/  I2F.RP R13, R9 ;  /* 0x00000009000d7306 */ /* 0x000e300000209400 */
[----:B0-----:R-:W0:Y:S02]  /*1730*/  MUFU.RCP R13, R13 ;  /* 0x0000000d000d7308 */ /* 0x001e240000001000 */
[----:B0-----:R-:W-:-:S06]  /*1740*/  VIADD R14, R13, 0xffffffe ;  /* 0x0ffffffe0d0e7836 */ /* 0x001fcc0000000000 */
[----:B------:R-:W0:Y:S02]  /*1750*/  F2I.FTZ.U32.TRUNC.NTZ R11, R14 ;  /* 0x0000000e000b7305 */ /* 0x000e24000021f000 */
[----:B0-----:R-:W-:-:S04]  /*1760*/  IMAD.MOV R4, RZ, RZ, -R11 ;  /* 0x000000ffff047224 */ /* 0x001fc800078e0a0b */
[----:B------:R-:W-:-:S04]  /*1770*/  IMAD R15, R4, R9, RZ ;  /* 0x00000009040f7224 */ /* 0x000fc800078e02ff */
[----:B------:R-:W-:Y:S01]  /*1780*/  IMAD.HI.U32 R10, R11, R15, R10 ;  /* 0x0000000f0b0a7227 */ /* 0x000fe200078e000a */
[----:B---3--:R-:W-:Y:S02]  /*1790*/  IABS R12, R5 ;  /* 0x00000005000c7213 */ /* 0x008fe40000000000 */
[----:B------:R-:W-:-:S03]  /*17a0*/  LOP3.LUT R5, R5, R8, RZ, 0x3c, !PT ;  /* 0x0000000805057212 */ /* 0x000fc600078e3cff */
[----:B------:R-:W-:Y:S01]  /*17b0*/  IMAD.HI.U32 R4, R10, R12, RZ ;  /* 0x0000000c0a047227 */ /* 0x000fe200078e00ff */
[----:B------:R-:W-:-:S03]  /*17c0*/  ISETP.GE.AND P3, PT, R5, RZ, PT ;  /* 0x000000ff0500720c */ /* 0x000fc60003f66270 */
[----:B------:R-:W-:-:S04]  /*17d0*/  IMAD.MOV R11, RZ, RZ, -R4 ;  /* 0x000000ffff0b7224 */ /* 0x000fc800078e0a04 */
[----:B------:R-:W-:Y:S01]  /*17e0*/  IMAD R12, R9, R11, R12 ;  /* 0x0000000b090c7224 */ /* 0x000fe200078e020c */
[----:B------:R-:W-:-:S04]  /*17f0*/  LOP3.LUT R11, RZ, R8, RZ, 0x33, !PT ;  /* 0x00000008ff0b7212 */ /* 0x000fc800078e33ff */
[----:B------:R-:W-:-:S13]  /*1800*/  ISETP.GT.U32.AND P2, PT, R9, R12, PT ;  /* 0x0000000c0900720c */ /* 0x000fda0003f44070 */
[----:B------:R-:W-:Y:S01]  /*1810*/  @!P2 IMAD.IADD R12, R12, 0x1, -R9 ;  /* 0x000000010c0ca824 */ /* 0x000fe200078e0a09 */
[----:B------:R-:W-:-:S04]  /*1820*/  @!P2 IADD3 R4, PT, PT, R4, 0x1, RZ ;  /* 0x000000010404a810 */ /* 0x000fc80007ffe0ff */
[----:B------:R-:W-:-:S13]  /*1830*/  ISETP.GE.U32.AND P1, PT, R12, R9, PT ;  /* 0x000000090c00720c */ /* 0x000fda0003f26070 */
[----:B------:R-:W-:Y:S01]  /*1840*/  @P1 VIADD R4, R4, 0x1 ;  /* 0x0000000104041836 */ /* 0x000fe20000000000 */
[----:B------:R-:W-:-:S03]  /*1850*/  ISETP.NE.AND P1, PT, R8, RZ, PT ;  /* 0x000000ff0800720c */ /* 0x000fc60003f25270 */
[----:B------:R-:W-:-:S05]  /*1860*/  @!P3 IMAD.MOV R4, RZ, RZ, -R4 ;  /* 0x000000ffff04b224 */ /* 0x000fca00078e0a04 */
[----:B------:R-:W-:Y:S02]  /*1870*/  SEL R12, R11, R4, !P1 ;  /* 0x000000040b0c7207 */ /* 0x000fe40004800000 */
[----:B------:R-:W0:Y:S03]  /*1880*/  LDC.64 R4, c[0x0][0x388] ;  /* 0x0000e200ff047b82 */ /* 0x000e260000000a00 */
[----:B------:R-:W-:-:S05]  /*1890*/  IMAD.HI R13, R12, 0x66666667, RZ ;  /* 0x666666670c0d7827 */ /* 0x000fca00078e02ff */
[----:B------:R-:W-:-:S04]  /*18a0*/  SHF.R.U32.HI R14, RZ, 0x1f, R13 ;  /* 0x0000001fff0e7819 */ /* 0x000fc8000001160d */
[----:B------:R-:W-:-:S05]  /*18b0*/  LEA.HI.SX32 R13, R13, R14, 0x1e ;  /* 0x0000000e0d0d7211 */ /* 0x000fca00078ff2ff */
[----:B------:R-:W-:-:S04]  /*18c0*/  IMAD R13, R13, -0xa, R12 ;  /* 0xfffffff60d0d7824 */ /* 0x000fc800078e020c */
[----:B--2---:R-:W-:-:S04]  /*18d0*/  IMAD R13, R0, UR4, R13 ;  /* 0x00000004000d7c24 */ /* 0x004fc8000f8e020d */
[----:B0-----:R-:W-:-:S05]  /*18e0*/  IMAD.WIDE R12, R13, 0x4, R4 ;  /* 0x000000040d0c7825 */ /* 0x001fca00078e0204 */
[----:B------:R-:W2:Y:S02]  /*18f0*/  LDG.E R14, desc[UR6][R12.64] ;  /* 0x000000060c0e7981 */ /* 0x000ea4000c1e1900 */
[----:B--2---:R-:W-:-:S05]  /*1900*/  IADD3 R15, PT, PT, R14, 0x1, RZ ;  /* 0x000000010e0f7810 */ /* 0x004fca0007ffe0ff */
        /* <DEDUP_REMOVED lines=22> */
[----:B------:R-:W-:Y:S01]  /*1a70*/  VIADD R7, R7, 0x2 ;  /* 0x0000000207077836 */ /* 0x000fe20000000000 */
[----:B--2---:R-:W-:-:S05]  /*1a80*/  IADD3 R3, PT, PT, R2, 0x1, RZ ;  /* 0x0000000102037810 */ /* 0x004fca0007ffe0ff */
[----:B------:R1:W-:Y:S02]  /*1a90*/  STG.E desc[UR6][R4.64], R3 ;  /* 0x0000000304007986 */ /* 0x0003e4000c101906 */
.L_x_42:
[----:B------:R-:W-:Y:S05]  /*1aa0*/  @P0 EXIT ;  /* 0x000000000000094d */ /* 0x000fea0003800000 */
[----:B01----:R-:W0:Y:S01]  /*1ab0*/  LDC.64 R2, c[0x0][0x380] ;  /* 0x0000e000ff027b82 */ /* 0x003e220000000a00 */
[----:B------:R-:W-:Y:S01]  /*1ac0*/  IMAD.IADD R7, R6, 0x1, R7 ;  /* 0x0000000106077824 */ /* 0x000fe200078e0207 */
[----:B------:R-:W1:Y:S03]  /*1ad0*/  LDCU UR4, c[0x0][0x398] ;  /* 0x00007300ff0477ac */ /* 0x000e660008000800 */
[----:B0-----:R-:W-:-:S03]  /*1ae0*/  IMAD.WIDE R2, R7, 0x4, R2 ;  /* 0x0000000407027825 */ /* 0x001fc600078e0202 */
[----:B------:R-:W0:Y:S03]  /*1af0*/  LDC R7, c[0x0][0x39c] ;  /* 0x0000e700ff077b82 */ /* 0x000e260000000800 */
[----:B------:R-:W2:Y:S01]  /*1b00*/  LDG.E R2, desc[UR6][R2.64] ;  /* 0x0000000602027981 */ /* 0x000ea2000c1e1900 */
[----:B0-----:R-:W-:-:S04]  /*1b10*/  IABS R9, R7 ;  /* 0x0000000700097213 */ /* 0x001fc80000000000 */
[----:B------:R-:W0:Y:S08]  /*1b20*/  I2F.RP R6, R9 ;  /* 0x0000000900067306 */ /* 0x000e300000209400 */
[----:B0-----:R-:W0:Y:S02]  /*1b30*/  MUFU.RCP R6, R6 ;  /* 0x0000000600067308 */ /* 0x001e240000001000 */
[----:B0-----:R-:W-:-:S06]  /*1b40*/  IADD3 R8, PT, PT, R6, 0xffffffe, RZ ;  /* 0x0ffffffe06087810 */ /* 0x001fcc0007ffe0ff */
[----:B------:R-:W0:Y:S02]  /*1b50*/  F2I.FTZ.U32.TRUNC.NTZ R5, R8 ;  /* 0x0000000800057305 */ /* 0x000e24000021f000 */
[----:B0-----:R-:W-:-:S04]  /*1b60*/  IMAD.MOV R4, RZ, RZ, -R5 ;  /* 0x000000ffff047224 */ /* 0x001fc800078e0a05 */
[----:B------:R-:W-:Y:S01]  /*1b70*/  IMAD R11, R4, R9, RZ ;  /* 0x00000009040b7224 */ /* 0x000fe200078e02ff */
[----:B------:R-:W-:-:S05]  /*1b80*/  MOV R4, RZ ;  /* 0x000000ff00047202 */ /* 0x000fca0000000f00 */
[----:B------:R-:W-:Y:S01]  /*1b90*/  IMAD.HI.U32 R11, R5, R11, R4 ;  /* 0x0000000b050b7227 */ /* 0x000fe200078e0004 */
[----:B--2---:R-:W-:Y:S02]  /*1ba0*/  IABS R3, R2 ;  /* 0x0000000200037213 */ /* 0x004fe40000000000 */
[----:B------:R-:W-:-:S03]  /*1bb0*/  LOP3.LUT R2, R2, R7, RZ, 0x3c, !PT ;  /* 0x0000000702027212 */ /* 0x000fc600078e3cff */
[----:B------:R-:W-:Y:S01]  /*1bc0*/  IMAD.MOV.U32 R4, RZ, RZ, R3 ;  /* 0x000000ffff047224 */ /* 0x000fe200078e0003 */
[----:B------:R-:W-:-:S03]  /*1bd0*/  ISETP.GE.AND P2, PT, R2, RZ, PT ;  /* 0x000000ff0200720c */ /* 0x000fc60003f46270 */
[----:B------:R-:W-:-:S05]  /*1be0*/  IMAD.HI.U32 R3, R11, R4, RZ ;  /* 0x000000040b037227 */ /* 0x000fca00078e00ff */
[----:B------:R-:W-:-:S05]  /*1bf0*/  IADD3 R5, PT, PT, -R3, RZ, RZ ;  /* 0x000000ff03057210 */ /* 0x000fca0007ffe1ff */
[----:B------:R-:W-:-:S05]  /*1c00*/  IMAD R4, R9, R5, R4 ;  /* 0x0000000509047224 */ /* 0x000fca00078e0204 */
[----:B------:R-:W-:-:S13]  /*1c10*/  ISETP.GT.U32.AND P1, PT, R9, R4, PT ;  /* 0x000000040900720c */ /* 0x000fda0003f24070 */
[----:B------:R-:W-:Y:S01]  /*1c20*/  @!P1 IMAD.IADD R4, R4, 0x1, -R9 ;  /* 0x0000000104049824 */ /* 0x000fe200078e0a09 */
[----:B------:R-:W-:Y:S02]  /*1c30*/  @!P1 IADD3 R3, PT, PT, R3, 0x1, RZ ;  /* 0x0000000103039810 */ /* 0x000fe40007ffe0ff */
[----:B------:R-:W-:Y:S02]  /*1c40*/  ISETP.NE.AND P1, PT, R7, RZ, PT ;  /* 0x000000ff0700720c */ /* 0x000fe40003f25270 */
[----:B------:R-:W-:-:S13]  /*1c50*/  ISETP.GE.U32.AND P0, PT, R4, R9, PT ;  /* 0x000000090400720c */ /* 0x000fda0003f06070 */
[----:B------:R-:W-:-:S05]  /*1c60*/  @P0 VIADD R3, R3, 0x1 ;  /* 0x0000000103030836 */ /* 0x000fca0000000000 */
[----:B------:R-:W-:Y:S02]  /*1c70*/  MOV R4, R3 ;  /* 0x0000000300047202 */ /* 0x000fe40000000f00 */
[----:B------:R-:W0:Y:S03]  /*1c80*/  LDC.64 R2, c[0x0][0x388] ;  /* 0x0000e200ff027b82 */ /* 0x000e260000000a00 */
[----:B------:R-:W-:Y:S01]  /*1c90*/  @!P2 IMAD.MOV R4, RZ, RZ, -R4 ;  /* 0x000000ffff04a224 */ /* 0x000fe200078e0a04 */
[----:B------:R-:W-:-:S05]  /*1ca0*/  @!P1 LOP3.LUT R4, RZ, R7, RZ, 0x33, !PT ;  /* 0x00000007ff049212 */ /* 0x000fca00078e33ff */
[----:B------:R-:W-:-:S05]  /*1cb0*/  IMAD.HI R5, R4, 0x66666667, RZ ;  /* 0x6666666704057827 */ /* 0x000fca00078e02ff */
[----:B------:R-:W-:-:S04]  /*1cc0*/  SHF.R.U32.HI R6, RZ, 0x1f, R5 ;  /* 0x0000001fff067819 */ /* 0x000fc80000011605 */
[----:B------:R-:W-:-:S05]  /*1cd0*/  LEA.HI.SX32 R5, R5, R6, 0x1e ;  /* 0x0000000605057211 */ /* 0x000fca00078ff2ff */
[----:B------:R-:W-:-:S04]  /*1ce0*/  IMAD R5, R5, -0xa, R4 ;  /* 0xfffffff605057824 */ /* 0x000fc800078e0204 */
[----:B-1----:R-:W-:-:S04]  /*1cf0*/  IMAD R5, R0, UR4, R5 ;  /* 0x0000000400057c24 */ /* 0x002fc8000f8e0205 */
[----:B0-----:R-:W-:-:S05]  /*1d00*/  IMAD.WIDE R2, R5, 0x4, R2 ;  /* 0x0000000405027825 */ /* 0x001fca00078e0202 */
[----:B------:R-:W2:Y:S02]  /*1d10*/  LDG.E R0, desc[UR6][R2.64] ;  /* 0x0000000602007981 */ /* 0x000ea4000c1e1900 */
[----:B--2---:R-:W-:-:S05]  /*1d20*/  IADD3 R5, PT, PT, R0, 0x1, RZ ;  /* 0x0000000100057810 */ /* 0x004fca0007ffe0ff */
[----:B------:R-:W-:Y:S01]  /*1d30*/  STG.E desc[UR6][R2.64], R5 ;  /* 0x0000000502007986 */ /* 0x000fe2000c101906 */
[----:B------:R-:W-:Y:S05]  /*1d40*/  EXIT ;  /* 0x000000000000794d */ /* 0x000fea0003800000 */
.L_x_43:
        /* <DEDUP_REMOVED lines=11> */
.L_x_55:


//--------------------- .nv.shared.reserved.0     --------------------------
	.section	.nv.shared.reserved.0,"aw",@nobits
	.weak		__nv_reservedSMEM_offset_0_alias
	.size		__nv_reservedSMEM_offset_0_alias, 0, 64
	.other		__nv_reservedSMEM_offset_0_alias,@"STO_CUDA_RESERVED_SHARED STV_DEFAULT"
__nv_reservedSMEM_offset_0_alias:
	.zero		0
	.zero		64


//--------------------- .nv.constant0._Z13oddSortKernelPii --------------------------
	.section	.nv.constant0._Z13oddSortKernelPii,"a",@progbits
	.sectionflags	@""
	.align	4
.nv.constant0._Z13oddSortKernelPii:
	.zero		908


//--------------------- .nv.constant0._Z14evenSortKernelPii --------------------------
	.section	.nv.constant0._Z14evenSortKernelPii,"a",@progbits
	.sectionflags	@""
	.align	4
.nv.constant0._Z14evenSortKernelPii:
	.zero		908


//--------------------- .nv.constant0._Z24bitonicCompareAndSwapOddPiiii --------------------------
	.section	.nv.constant0._Z24bitonicCompareAndSwapOddPiiii,"a",@progbits
	.sectionflags	@""
	.align	4
.nv.constant0._Z24bitonicCompareAndSwapOddPiiii:
	.zero		916


//--------------------- .nv.constant0._Z25bitonicCompareAndSwapEvenPiiii --------------------------
	.section	.nv.constant0._Z25bitonicCompareAndSwapEvenPiiii,"a",@progbits
	.sectionflags	@""
	.align	4
.nv.constant0._Z25bitonicCompareAndSwapEvenPiiii:
	.zero		916


//--------------------- .nv.constant0._Z15bitonicSortStepPiiii --------------------------
	.section	.nv.constant0._Z15bitonicSortStepPiiii,"a",@progbits
	.sectionflags	@""
	.align	4
.nv.constant0._Z15bitonicSortStepPiiii:
	.zero		916


//--------------------- .nv.constant0._Z17sortBucketsKernelPiS_ii --------------------------
	.section	.nv.constant0._Z17sortBucketsKernelPiS_ii,"a",@progbits
	.sectionflags	@""
	.align	4
.nv.constant0._Z17sortBucketsKernelPiS_ii:
	.zero		920


//--------------------- .nv.constant0._Z16setbucketsKernelPiS_S_iii --------------------------
	.section	.nv.constant0._Z16setbucketsKernelPiS_S_iii,"a",@progbits
	.sectionflags	@""
	.align	4
.nv.constant0._Z16setbucketsKernelPiS_S_iii:
	.zero		932


//--------------------- .nv.constant0._Z10sortKernelPiS_S_ii --------------------------
	.section	.nv.constant0._Z10sortKernelPiS_S_ii,"a",@progbits
	.sectionflags	@""
	.align	4
.nv.constant0._Z10sortKernelPiS_S_ii:
	.zero		928


//--------------------- .nv.constant0._Z10shiftRightPii --------------------------
	.section	.nv.constant0._Z10shiftRightPii,"a",@progbits
	.sectionflags	@""
	.align	4
.nv.constant0._Z10shiftRightPii:
	.zero		908


//--------------------- .nv.constant0._Z9prefixSumPii --------------------------
	.section	.nv.constant0._Z9prefixSumPii,"a",@progbits
	.sectionflags	@""
	.align	4
.nv.constant0._Z9prefixSumPii:
	.zero		908


//--------------------- .nv.constant0._Z10sum_countsPiS_ii --------------------------
	.section	.nv.constant0._Z10sum_countsPiS_ii,"a",@progbits
	.sectionflags	@""
	.align	4
.nv.constant0._Z10sum_countsPiS_ii:
	.zero		920


//--------------------- .nv.constant0._Z12count_digitsPiS_iiii --------------------------
	.section	.nv.constant0._Z12count_digitsPiS_iiii,"a",@progbits
	.sectionflags	@""
	.align	4
.nv.constant0._Z12count_digitsPiS_iiii:
	.zero		928


//--------------------- SYMBOLS --------------------------

	.type		.nv.reservedSmem.offset0,@object
	.size		.nv.reservedSmem.offset0,0x4
